	.target	sm_90a

	.elftype	@"ET_EXEC"


//--------------------- .note.nv.tkinfo           --------------------------
	.section	.note.nv.tkinfo,"",@"SHT_NOTE"
	.sectionflags	@"SHF_NOTE_NV_TKINFO"
	.tkinfo
        /*0018*/ 	.word	0x00000002
        /*0030*/ 	.string	""
        /*0030*/ 	.string	"ptxas"
        /*0030*/ 	.string	"Cuda compilation tools, release 13.0, V13.0.88"
        /*0030*/ 	.string	"Build cuda_13.0.r13.0/compiler.36424714_0"
        /*0030*/ 	.string	"-v  -suppress-debug-info  -lineinfo  -arch sm_90a "



//--------------------- .note.nv.cuinfo           --------------------------
	.section	.note.nv.cuinfo,"",@"SHT_NOTE"
	.sectionflags	@"SHF_NOTE_NV_CUINFO"
        /*0018*/ 	.short	0x0002
        /*001a*/ 	.short	0x005a
        /*001c*/ 	.short	0x0082
	.zero		2


//--------------------- .nv.info                  --------------------------
	.section	.nv.info,"",@"SHT_CUDA_INFO"
	.align	4


	//----- nvinfo : EIATTR_REGCOUNT
	.align		4
        /*0000*/ 	.byte	0x04, 0x2f
        /*0002*/ 	.short	(.L_1 - .L_0)
	.align		4
.L_0:
        /*0004*/ 	.word	index@(gluon_wgmma)
        /*0008*/ 	.word	0x0000003a


	//----- nvinfo : EIATTR_FRAME_SIZE
	.align		4
.L_1:
        /*000c*/ 	.byte	0x04, 0x11
        /*000e*/ 	.short	(.L_3 - .L_2)
	.align		4
.L_2:
        /*0010*/ 	.word	index@(gluon_wgmma)
        /*0014*/ 	.word	0x00000000


	//----- nvinfo : EIATTR_MIN_STACK_SIZE
	.align		4
.L_3:
        /*0018*/ 	.byte	0x04, 0x12
        /*001a*/ 	.short	(.L_5 - .L_4)
	.align		4
.L_4:
        /*001c*/ 	.word	index@(gluon_wgmma)
        /*0020*/ 	.word	0x00000000
.L_5:


//--------------------- .nv.compat                --------------------------
	.section	.nv.compat,"",@"SHT_CUDA_COMPAT_INFO"
	.align	4
        /*0000*/ 	.byte	0x02, 0x09, 0x01, 0x00, 0x02, 0x02, 0x04, 0x00, 0x02, 0x05, 0x05, 0x00, 0x03, 0x07, 0x01, 0x01
        /*0010*/ 	.byte	0x02, 0x03, 0x03, 0x00, 0x02, 0x06, 0x01, 0x00, 0x04, 0x0b, 0x08, 0x00, 0x00, 0x00, 0x00, 0x00
        /*0020*/ 	.byte	0x00, 0x00, 0x00, 0x00


//--------------------- .nv.info.gluon_wgmma      --------------------------
	.section	.nv.info.gluon_wgmma,"",@"SHT_CUDA_INFO"
	.sectionflags	@""
	.align	4


	//----- nvinfo : EIATTR_CUDA_API_VERSION
	.align		4
        /*0000*/ 	.byte	0x04, 0x37
        /*0002*/ 	.short	(.L_7 - .L_6)
.L_6:
        /*0004*/ 	.word	0x00000082


	//----- nvinfo : EIATTR_KPARAM_INFO
	.align		4
.L_7:
        /*0008*/ 	.byte	0x04, 0x17
        /*000a*/ 	.short	(.L_9 - .L_8)
.L_8:
        /*000c*/ 	.word	0x00000000
        /*0010*/ 	.short	0x000a
        /*0012*/ 	.short	0x0048
        /*0014*/ 	.byte	0x00, 0xf4, 0x21, 0x00


	//----- nvinfo : EIATTR_KPARAM_INFO
	.align		4
.L_9:
        /*0018*/ 	.byte	0x04, 0x17
        /*001a*/ 	.short	(.L_11 - .L_10)
.L_10:
        /*001c*/ 	.word	0x00000000
        /*0020*/ 	.short	0x0009
        /*0022*/ 	.short	0x0040
        /*0024*/ 	.byte	0x00, 0xf4, 0x21, 0x00


	//----- nvinfo : EIATTR_KPARAM_INFO
	.align		4
.L_11:
        /*0028*/ 	.byte	0x04, 0x17
        /*002a*/ 	.short	(.L_13 - .L_12)
.L_12:
        /*002c*/ 	.word	0x00000000
        /*0030*/ 	.short	0x0008
        /*0032*/ 	.short	0x0038
        /*0034*/ 	.byte	0x00, 0xf0, 0x21, 0x00


	//----- nvinfo : EIATTR_KPARAM_INFO
	.align		4
.L_13:
        /*0038*/ 	.byte	0x04, 0x17
        /*003a*/ 	.short	(.L_15 - .L_14)
.L_14:
        /*003c*/ 	.word	0x00000000
        /*0040*/ 	.short	0x0007
        /*0042*/ 	.short	0x0030
        /*0044*/ 	.byte	0x00, 0xf0, 0x21, 0x00


	//----- nvinfo : EIATTR_KPARAM_INFO
	.align		4
.L_15:
        /*0048*/ 	.byte	0x04, 0x17
        /*004a*/ 	.short	(.L_17 - .L_16)
.L_16:
        /*004c*/ 	.word	0x00000000
        /*0050*/ 	.short	0x0006
        /*0052*/ 	.short	0x0028
        /*0054*/ 	.byte	0x00, 0xf0, 0x21, 0x00


	//----- nvinfo : EIATTR_KPARAM_INFO
	.align		4
.L_17:
        /*0058*/ 	.byte	0x04, 0x17
        /*005a*/ 	.short	(.L_19 - .L_18)
.L_18:
        /*005c*/ 	.word	0x00000000
        /*0060*/ 	.short	0x0005
        /*0062*/ 	.short	0x0020
        /*0064*/ 	.byte	0x00, 0xf0, 0x11, 0x00


	//----- nvinfo : EIATTR_KPARAM_INFO
	.align		4
.L_19:
        /*0068*/ 	.byte	0x04, 0x17
        /*006a*/ 	.short	(.L_21 - .L_20)
.L_20:
        /*006c*/ 	.word	0x00000000
        /*0070*/ 	.short	0x0004
        /*0072*/ 	.short	0x001c
        /*0074*/ 	.byte	0x00, 0xf0, 0x11, 0x00


	//----- nvinfo : EIATTR_KPARAM_INFO
	.align		4
.L_21:
        /*0078*/ 	.byte	0x04, 0x17
        /*007a*/ 	.short	(.L_23 - .L_22)
.L_22:
        /*007c*/ 	.word	0x00000000
        /*0080*/ 	.short	0x0003
        /*0082*/ 	.short	0x0018
        /*0084*/ 	.byte	0x00, 0xf0, 0x11, 0x00


	//----- nvinfo : EIATTR_KPARAM_INFO
	.align		4
.L_23:
        /*0088*/ 	.byte	0x04, 0x17
        /*008a*/ 	.short	(.L_25 - .L_24)
.L_24:
        /*008c*/ 	.word	0x00000000
        /*0090*/ 	.short	0x0002
        /*0092*/ 	.short	0x0010
        /*0094*/ 	.byte	0x00, 0xf4, 0x21, 0x00


	//----- nvinfo : EIATTR_KPARAM_INFO
	.align		4
.L_25:
        /*0098*/ 	.byte	0x04, 0x17
        /*009a*/ 	.short	(.L_27 - .L_26)
.L_26:
        /*009c*/ 	.word	0x00000000
        /*00a0*/ 	.short	0x0001
        /*00a2*/ 	.short	0x0008
        /*00a4*/ 	.byte	0x00, 0xf4, 0x21, 0x00


	//----- nvinfo : EIATTR_KPARAM_INFO
	.align		4
.L_27:
        /*00a8*/ 	.byte	0x04, 0x17
        /*00aa*/ 	.short	(.L_29 - .L_28)
.L_28:
        /*00ac*/ 	.word	0x00000000
        /*00b0*/ 	.short	0x0000
        /*00b2*/ 	.short	0x0000
        /*00b4*/ 	.byte	0x00, 0xf4, 0x21, 0x00


	//----- nvinfo : EIATTR_SPARSE_MMA_MASK
	.align		4
.L_29:
        /*00b8*/ 	.byte	0x03, 0x50
        /*00ba*/ 	.short	0x0000


	//----- nvinfo : EIATTR_MAXREG_COUNT
	.align		4
        /*00bc*/ 	.byte	0x03, 0x1b
        /*00be*/ 	.short	0x00ff


	//----- nvinfo : EIATTR_NUM_BARRIERS
	.align		4
        /*00c0*/ 	.byte	0x02, 0x4c
        /*00c2*/ 	.byte	0x01
	.zero		1


	//----- nvinfo : EIATTR_MERCURY_ISA_VERSION
	.align		4
        /*00c4*/ 	.byte	0x03, 0x5f
        /*00c6*/ 	.short	0x0101


	//----- nvinfo : EIATTR_INT_WARP_WIDE_INSTR_OFFSETS
	.align		4
        /*00c8*/ 	.byte	0x04, 0x31
        /*00ca*/ 	.short	(.L_31 - .L_30)


	//   ....[0]....
.L_30:
        /*00cc*/ 	.word	0x00001360


	//   ....[1]....
        /*00d0*/ 	.word	0x00001380


	//   ....[2]....
        /*00d4*/ 	.word	0x00001390


	//   ....[3]....
        /*00d8*/ 	.word	0x000013a0


	//   ....[4]....
        /*00dc*/ 	.word	0x000014b0


	//   ....[5]....
        /*00e0*/ 	.word	0x00001780


	//   ....[6]....
        /*00e4*/ 	.word	0x00001790


	//   ....[7]....
        /*00e8*/ 	.word	0x00001800


	//   ....[8]....
        /*00ec*/ 	.word	0x00001810


	//   ....[9]....
        /*00f0*/ 	.word	0x00001d40


	//   ....[10]....
        /*00f4*/ 	.word	0x00001d50


	//----- nvinfo : EIATTR_COOP_GROUP_MASK_REGIDS
	.align		4
.L_31:
        /*00f8*/ 	.byte	0x04, 0x29
        /*00fa*/ 	.short	(.L_33 - .L_32)


	//   ....[0]....
.L_32:
        /*00fc*/ 	.word	0xffffffff


	//   ....[1]....
        /*0100*/ 	.word	0xffffffff


	//   ....[2]....
        /*0104*/ 	.word	0xffffffff


	//----- nvinfo : EIATTR_COOP_GROUP_INSTR_OFFSETS
	.align		4
.L_33:
        /*0108*/ 	.byte	0x04, 0x28
        /*010a*/ 	.short	(.L_35 - .L_34)


	//   ....[0]....
.L_34:
        /*010c*/ 	.word	0x00000150


	//   ....[1]....
        /*0110*/ 	.word	0x00000700


	//   ....[2]....
        /*0114*/ 	.word	0x00000cf0


	//----- nvinfo : EIATTR_MBARRIER_INSTR_OFFSETS
	.align		4
.L_35:
        /*0118*/ 	.byte	0x04, 0x39
        /*011a*/ 	.short	(.L_37 - .L_36)


	//   ....[0]....
.L_36:
        /*011c*/ 	.word	0x00001500
        /*0120*/ 	.word	0x000000ff
        /*0124*/ 	.word	0x0000c000
        /*0128*/ 	.short	0x0100
        /*012a*/ 	.byte	0x0c
	.zero		1


	//   ....[1]....
        /*012c*/ 	.word	0x00001520
        /*0130*/ 	.word	0x000000ff
        /*0134*/ 	.word	0x0000c008
        /*0138*/ 	.short	0x0100
        /*013a*/ 	.byte	0x0c
	.zero		1


	//   ....[2]....
        /*013c*/ 	.word	0x00001550
        /*0140*/ 	.word	0x000000ff
        /*0144*/ 	.word	0x0000c010
        /*0148*/ 	.short	0x0100
        /*014a*/ 	.byte	0x0c
	.zero		1


	//   ....[3]....
        /*014c*/ 	.word	0x00001570
        /*0150*/ 	.word	0x000000ff
        /*0154*/ 	.word	0x0000c018
        /*0158*/ 	.short	0x0100
        /*015a*/ 	.byte	0x0c
	.zero		1


	//   ....[4]....
        /*015c*/ 	.word	0x000018c0
        /*0160*/ 	.word	0x000000ff
        /*0164*/ 	.word	0x0000c000
        /*0168*/ 	.short	0x010a
        /*016a*/ 	.byte	0x14
	.zero		1


	//   ....[5]....
        /*016c*/ 	.word	0x00001be0
        /*0170*/ 	.word	0x000000ff
        /*0174*/ 	.word	0x0000c000
        /*0178*/ 	.short	0x0108
        /*017a*/ 	.byte	0x0c
	.zero		1


	//   ....[6]....
        /*017c*/ 	.word	0x00001d00
        /*0180*/ 	.word	0x000000ff
        /*0184*/ 	.word	0x0000c008
        /*0188*/ 	.short	0x0108
        /*018a*/ 	.byte	0x0c
	.zero		1


	//   ....[7]....
        /*018c*/ 	.word	0x00001d80
        /*0190*/ 	.word	0x000000ff
        /*0194*/ 	.word	0x0000c010
        /*0198*/ 	.short	0x0108
        /*019a*/ 	.byte	0x0c
	.zero		1


	//   ....[8]....
        /*019c*/ 	.word	0x00001da0
        /*01a0*/ 	.word	0x000000ff
        /*01a4*/ 	.word	0x0000c018
        /*01a8*/ 	.short	0x0108
        /*01aa*/ 	.byte	0x0c
	.zero		1


	//   ....[9]....
        /*01ac*/ 	.word	0x00001e70
        /*01b0*/ 	.word	0x000000ff
        /*01b4*/ 	.word	0x0000c000
        /*01b8*/ 	.short	0x010a
        /*01ba*/ 	.byte	0x14
	.zero		1


	//----- nvinfo : EIATTR_NUM_MBARRIERS
	.align		4
.L_37:
        /*01bc*/ 	.byte	0x03, 0x38
        /*01be*/ 	.short	0x0004


	//----- nvinfo : EIATTR_EXIT_INSTR_OFFSETS
	.align		4
        /*01c0*/ 	.byte	0x04, 0x1c
        /*01c2*/ 	.short	(.L_39 - .L_38)


	//   ....[0]....
.L_38:
        /*01c4*/ 	.word	0x00001e60


	//----- nvinfo : EIATTR_REQNTID
	.align		4
.L_39:
        /*01c8*/ 	.byte	0x04, 0x10
        /*01ca*/ 	.short	(.L_41 - .L_40)
.L_40:
        /*01cc*/ 	.word	0x00000100
        /*01d0*/ 	.word	0x00000001
        /*01d4*/ 	.word	0x00000001


	//----- nvinfo : EIATTR_CRS_STACK_SIZE
	.align		4
.L_41:
        /*01d8*/ 	.byte	0x04, 0x1e
        /*01da*/ 	.short	(.L_43 - .L_42)
.L_42:
        /*01dc*/ 	.word	0x00000000


	//----- nvinfo : EIATTR_CBANK_PARAM_SIZE
	.align		4
.L_43:
        /*01e0*/ 	.byte	0x03, 0x19
        /*01e2*/ 	.short	0x0050


	//----- nvinfo : EIATTR_PARAM_CBANK
	.align		4
        /*01e4*/ 	.byte	0x04, 0x0a
        /*01e6*/ 	.short	(.L_45 - .L_44)
	.align		4
.L_44:
        /*01e8*/ 	.word	index@(.nv.constant0.gluon_wgmma)
        /*01ec*/ 	.short	0x0210
        /*01ee*/ 	.short	0x0050


	//----- nvinfo : EIATTR_SW_WAR
	.align		4
.L_45:
        /*01f0*/ 	.byte	0x04, 0x36
        /*01f2*/ 	.short	(.L_47 - .L_46)
.L_46:
        /*01f4*/ 	.word	0x00000008
.L_47:


//--------------------- .nv.callgraph             --------------------------
	.section	.nv.callgraph,"",@"SHT_CUDA_CALLGRAPH"
	.align	4
	.sectionentsize	8
	.align		4
        /*0000*/ 	.word	0x00000000
	.align		4
        /*0004*/ 	.word	0xffffffff
	.align		4
        /*0008*/ 	.word	0x00000000
	.align		4
        /*000c*/ 	.word	0xfffffffe
	.align		4
        /*0010*/ 	.word	0x00000000
	.align		4
        /*0014*/ 	.word	0xfffffffd
	.align		4
        /*0018*/ 	.word	0x00000000
	.align		4
        /*001c*/ 	.word	0xfffffffc


//--------------------- .text.gluon_wgmma         --------------------------
	.section	.text.gluon_wgmma,"ax",@progbits
	.align	128
        .global         gluon_wgmma
        .type           gluon_wgmma,@function
        .size           gluon_wgmma,(.L_x_52 - gluon_wgmma)
        .other          gluon_wgmma,@"STO_CUDA_ENTRY STV_DEFAULT"
gluon_wgmma:
.text.gluon_wgmma:
[----:B------:R-:W-:Y:S01]  /*0000*/  LDC R1, c[0x0][0x28] ;  /* 0x00000a00ff017b82 */ /* 0x000fe20000000800 */
[----:B------:R-:W1:Y:S07]  /*0010*/  S2R R0, SR_TID.X ;  /* 0x0000000000007919 */ /* 0x000e6e0000002100 */
[----:B------:R-:W2:Y:S01]  /*0020*/  S2UR UR4, SR_CgaCtaId ;  /* 0x00000000000479c3 */ /* 0x000ea20000008800 */
[----:B------:R-:W-:Y:S01]  /*0030*/  UMOV UR12, 0x400 ;  /* 0x00000400000c7882 */ /* 0x000fe20000000000 */
[----:B------:R-:W-:Y:S01]  /*0040*/  ULDC UR6, c[0x0][0xc] ;  /* 0x0000030000067ab9 */ /* 0x000fe20000000800 */
[----:B------:R-:W-:Y:S01]  /*0050*/  ULDC.64 UR28, c[0x0][0x250] ;  /* 0x00009400001c7ab9 */ /* 0x000fe20000000a00 */
[----:B------:R-:W-:Y:S04]  /*0060*/  BSSY B0, `(.L_x_0) ;  /* 0x000001f000007945 */ /* 0x000fe80003800000 */
[----:B------:R-:W3:Y:S08]  /*0070*/  LDC R2, c[0x0][0x228] ;  /* 0x00008a00ff027b82 */ /* 0x000ef00000000800 */
[----:B------:R-:W4:Y:S08]  /*0080*/  LDC R8, c[0x0][0x230] ;  /* 0x00008c00ff087b82 */ /* 0x000f300000000800 */
[----:B------:R-:W-:Y:S01]  /*0090*/  S2UR UR30, SR_CTAID.Y ;  /* 0x00000000001e79c3 */ /* 0x000fe20000002600 */
[----:B--2---:R-:W-:-:S03]  /*00a0*/  ULEA UR12, UR4, UR12, 0x18 ;  /* 0x0000000c040c7291 */ /* 0x004fc6000f8ec03f */
[----:B------:R-:W-:Y:S01]  /*00b0*/  ULDC UR4, c[0x0][0x10] ;  /* 0x0000040000047ab9 */ /* 0x000fe20000000800 */
[----:B-1----:R-:W-:-:S03]  /*00c0*/  LOP3.LUT R6, R0, 0xff, RZ, 0xc0, !PT ;  /* 0x000000ff00067812 */ /* 0x002fc600078ec0ff */
[----:B------:R-:W1:Y:S01]  /*00d0*/  S2UR UR5, SR_CTAID.Z ;  /* 0x00000000000579c3 */ /* 0x000e620000002700 */
[----:B---3--:R-:W-:Y:S01]  /*00e0*/  VIADD R2, R2, 0xffffffff ;  /* 0xffffffff02027836 */ /* 0x008fe20000000000 */
[C---:B------:R-:W-:Y:S02]  /*00f0*/  ISETP.GE.U32.AND P0, PT, R6.reuse, 0x20, PT ;  /* 0x000000200600780c */ /* 0x040fe40003f06070 */
[C---:B------:R-:W-:Y:S02]  /*0100*/  ISETP.NE.U32.AND P2, PT, R6.reuse, RZ, PT ;  /* 0x000000ff0600720c */ /* 0x040fe40003f45070 */
[----:B------:R-:W-:Y:S02]  /*0110*/  LEA R11, R6, UR12, 0x2 ;  /* 0x0000000c060b7c11 */ /* 0x000fe4000f8e10ff */
[----:B------:R-:W2:Y:S01]  /*0120*/  S2UR UR31, SR_CTAID.X ;  /* 0x00000000001f79c3 */ /* 0x000ea20000002500 */
[----:B----4-:R-:W-:-:S06]  /*0130*/  VIADD R9, R8, 0xffffffff ;  /* 0xffffffff08097836 */ /* 0x010fcc0000000000 */
[----:B------:R3:W-:Y:S01]  /*0140*/  @!P0 STS [R11], RZ ;  /* 0x000000ff0b008388 */ /* 0x0007e20000000800 */
[----:B------:R-:W-:-:S03]  /*0150*/  NOP ;  /* 0x0000000000007918 */ /* 0x000fc60000000000 */
[----:B------:R3:W-:Y:S01]  /*0160*/  @!P2 STS [UR12+0x24], R2 ;  /* 0x00002402ff00a988 */ /* 0x0007e2000800080c */
[----:B-1----:R-:W-:-:S03]  /*0170*/  UIMAD UR4, UR5, UR4, UR30 ;  /* 0x00000004050472a4 */ /* 0x002fc6000f8e021e */
[----:B------:R3:W-:Y:S01]  /*0180*/  @!P2 STS [UR12+0x20], R9 ;  /* 0x00002009ff00a988 */ /* 0x0007e2000800080c */
[----:B--2---:R-:W-:-:S04]  /*0190*/  UIMAD UR4, UR4, UR6, UR31 ;  /* 0x00000006040472a4 */ /* 0x004fc8000f8e021f */
[----:B------:R-:W-:-:S03]  /*01a0*/  UIMAD UR5, UR4, 0x180, URZ ;  /* 0x00000180040578a4 */ /* 0x000fc6000f8e023f */
[----:B------:R-:W-:Y:S01]  /*01b0*/  UMOV UR4, URZ ;  /* 0x0000003f00047c82 */ /* 0x000fe20008000000 */
[----:B------:R-:W-:-:S04]  /*01c0*/  UIADD3 UR24, UP0, UR5, UR28, URZ ;  /* 0x0000001c05187290 */ /* 0x000fc8000ff1e03f */
[----:B------:R-:W-:Y:S01]  /*01d0*/  ULEA.HI.X.SX32 UR25, UR5, UR29, 0x1, UP0 ;  /* 0x0000001d05197291 */ /* 0x000fe200080f0e3f */
[----:B---3--:R-:W-:Y:S11]  /*01e0*/  @P2 BRA `(.L_x_1) ;  /* 0x0000000000182947 */ /* 0x008ff60003800000 */
[----:B------:R-:W1:Y:S01]  /*01f0*/  LDS R3, [UR12+0x8] ;  /* 0x0000080cff037984 */ /* 0x000e620008000800 */
[----:B------:R-:W2:Y:S01]  /*0200*/  LDC.64 R12, c[0x0][0x210] ;  /* 0x00008400ff0c7b82 */ /* 0x000ea20000000a00 */
[----:B------:R-:W-:Y:S02]  /*0210*/  IMAD.MOV.U32 R4, RZ, RZ, 0x70 ;  /* 0x00000070ff047424 */ /* 0x000fe400078e00ff */
[----:B--2---:R2:W-:Y:S03]  /*0220*/  STS.64 [UR12], R12 ;  /* 0x0000000cff007988 */ /* 0x0045e60008000a0c */
[----:B-1----:R-:W-:-:S05]  /*0230*/  LOP3.LUT R3, R3, 0x10, R4, 0xd8, !PT ;  /* 0x0000001003037812 */ /* 0x002fca00078ed804 */
[----:B------:R2:W-:Y:S02]  /*0240*/  STS [UR12+0x8], R3 ;  /* 0x00000803ff007988 */ /* 0x0005e4000800080c */
.L_x_1:
[----:B------:R-:W-:Y:S05]  /*0250*/  BSYNC B0 ;  /* 0x0000000000007941 */ /* 0x000fea0003800000 */
.L_x_0:
[----:B------:R-:W-:Y:S04]  /*0260*/  BSSY B0, `(.L_x_2) ;  /* 0x000000a000007945 */ /* 0x000fe80003800000 */
[----:B------:R-:W-:Y:S05]  /*0270*/  @P2 BRA `(.L_x_3) ;  /* 0x0000000000202947 */ /* 0x000fea0003800000 */
[----:B--2---:R-:W1:Y:S01]  /*0280*/  LDS R3, [UR12+0x34] ;  /* 0x0000340cff037984 */ /* 0x004e620008000800 */
[----:B------:R-:W-:Y:S02]  /*0290*/  IMAD.MOV.U32 R4, RZ, RZ, 0x1f000000 ;  /* 0x1f000000ff047424 */ /* 0x000fe400078e00ff */
[----:B------:R-:W-:Y:S01]  /*02a0*/  @!P2 IMAD.MOV.U32 R5, RZ, RZ, 0x7f ;  /* 0x0000007fff05a424 */ /* 0x000fe200078e00ff */
[----:B------:R-:W2:Y:S02]  /*02b0*/  @!P2 LDS R10, [UR12+0x38] ;  /* 0x0000380cff0aa984 */ /* 0x000ea40008000800 */
[----:B-1----:R-:W-:Y:S02]  /*02c0*/  LOP3.LUT R3, R3, 0xff000000, R4, 0xb8, !PT ;  /* 0xff00000003037812 */ /* 0x002fe400078eb804 */
[----:B--2---:R-:W-:-:S03]  /*02d0*/  @!P2 LOP3.LUT R4, R10, 0xff, R5, 0xb8, !PT ;  /* 0x000000ff0a04a812 */ /* 0x004fc600078eb805 */
[----:B------:R1:W-:Y:S04]  /*02e0*/  STS [UR12+0x34], R3 ;  /* 0x00003403ff007988 */ /* 0x0003e8000800080c */
[----:B------:R1:W-:Y:S02]  /*02f0*/  @!P2 STS [UR12+0x38], R4 ;  /* 0x00003804ff00a988 */ /* 0x0003e4000800080c */
.L_x_3:
[----:B------:R-:W-:Y:S05]  /*0300*/  BSYNC B0 ;  /* 0x0000000000007941 */ /* 0x000fea0003800000 */
.L_x_2:
[----:B------:R-:W-:Y:S04]  /*0310*/  BSSY B0, `(.L_x_4) ;  /* 0x000000e000007945 */ /* 0x000fe80003800000 */
[----:B------:R-:W-:Y:S05]  /*0320*/  @P2 BRA `(.L_x_5) ;  /* 0x0000000000302947 */ /* 0x000fea0003800000 */
[----:B-1----:R-:W1:Y:S01]  /*0330*/  LDS R4, [UR12+0x34] ;  /* 0x0000340cff047984 */ /* 0x002e620008000800 */
[----:B--2---:R-:W2:Y:S03]  /*0340*/  LDC.64 R12, c[0x0][0x238] ;  /* 0x00008e00ff0c7b82 */ /* 0x004ea60000000a00 */
[----:B------:R-:W3:Y:S01]  /*0350*/  LDS R3, [UR12+0x1c] ;  /* 0x00001c0cff037984 */ /* 0x000ee20008000800 */
[C---:B--2---:R-:W-:Y:S01]  /*0360*/  SHF.L.U64.HI R10, R12.reuse, 0x1, R13 ;  /* 0x000000010c0a7819 */ /* 0x044fe2000001020d */
[----:B------:R-:W-:-:S03]  /*0370*/  IMAD.SHL.U32 R5, R12, 0x2, RZ ;  /* 0x000000020c057824 */ /* 0x000fc600078e00ff */
[--C-:B------:R-:W-:Y:S02]  /*0380*/  SHF.R.U32.HI R12, RZ, 0x4, R10.reuse ;  /* 0x00000004ff0c7819 */ /* 0x100fe4000001160a */
[----:B------:R-:W-:-:S05]  /*0390*/  SHF.R.U64 R5, R5, 0x4, R10 ;  /* 0x0000000405057819 */ /* 0x000fca000000120a */
[----:B------:R4:W-:Y:S01]  /*03a0*/  STS [UR12+0xc], R5 ;  /* 0x00000c05ff007988 */ /* 0x0009e2000800080c */
[----:B-1----:R-:W-:Y:S02]  /*03b0*/  LOP3.LUT R4, R4, 0x7, RZ, 0xb8, !PT ;  /* 0x0000000704047812 */ /* 0x002fe400078eb8ff */
[----:B---3--:R-:W-:-:S03]  /*03c0*/  LOP3.LUT R3, R3, 0xf, R12, 0xb8, !PT ;  /* 0x0000000f03037812 */ /* 0x008fc600078eb80c */
[----:B------:R4:W-:Y:S04]  /*03d0*/  STS [UR12+0x34], R4 ;  /* 0x00003404ff007988 */ /* 0x0009e8000800080c */
[----:B------:R4:W-:Y:S02]  /*03e0*/  STS [UR12+0x1c], R3 ;  /* 0x00001c03ff007988 */ /* 0x0009e4000800080c */
.L_x_5:
[----:B------:R-:W-:Y:S05]  /*03f0*/  BSYNC B0 ;  /* 0x0000000000007941 */ /* 0x000fea0003800000 */
.L_x_4:
[----:B------:R-:W-:Y:S04]  /*0400*/  BSSY B1, `(.L_x_6) ;  /* 0x000001a000017945 */ /* 0x000fe80003800000 */
[----:B------:R-:W-:Y:S04]  /*0410*/  BSSY B0, `(.L_x_7) ;  /* 0x0000015000007945 */ /* 0x000fe80003800000 */
[----:B------:R-:W-:Y:S05]  /*0420*/  @P2 BRA `(.L_x_8) ;  /* 0x0000000000202947 */ /* 0x000fea0003800000 */
[----:B-12-4-:R-:W1:Y:S02]  /*0430*/  LDS R3, [UR12+0x34] ;  /* 0x0000340cff037984 */ /* 0x016e640008000800 */
[----:B-1----:R-:W-:-:S05]  /*0440*/  LOP3.LUT R3, R3, 0x38, RZ, 0xb8, !PT ;  /* 0x0000003803037812 */ /* 0x002fca00078eb8ff */
[----:B------:R1:W-:Y:S01]  /*0450*/  STS [UR12+0x34], R3 ;  /* 0x00003403ff007988 */ /* 0x0003e2000800080c */
[----:B------:R-:W-:Y:S05]  /*0460*/  @P2 BRA `(.L_x_9) ;  /* 0x0000000000202947 */ /* 0x000fea0003800000 */
[----:B-1----:R-:W1:Y:S01]  /*0470*/  LDS R3, [UR12+0x8] ;  /* 0x0000080cff037984 */ /* 0x002e620008000800 */
[----:B------:R-:W-:-:S05]  /*0480*/  IMAD.MOV.U32 R4, RZ, RZ, 0x780 ;  /* 0x00000780ff047424 */ /* 0x000fca00078e00ff */
[----:B-1----:R-:W-:-:S05]  /*0490*/  LOP3.LUT R3, R3, 0x300, R4, 0xd8, !PT ;  /* 0x0000030003037812 */ /* 0x002fca00078ed804 */
[----:B------:R3:W-:Y:S02]  /*04a0*/  STS [UR12+0x8], R3 ;  /* 0x00000803ff007988 */ /* 0x0007e4000800080c */
.L_x_8:
[----:B------:R-:W-:Y:S05]  /*04b0*/  @P2 BRA `(.L_x_10) ;  /* 0x0000000000282947 */ /* 0x000fea0003800000 */
[----:B-1234-:R-:W1:Y:S02]  /*04c0*/  LDS R3, [UR12+0x8] ;  /* 0x0000080cff037984 */ /* 0x01ee640008000800 */
[----:B-1----:R-:W-:-:S05]  /*04d0*/  LOP3.LUT R3, R3, 0x1800, RZ, 0xb8, !PT ;  /* 0x0000180003037812 */ /* 0x002fca00078eb8ff */
[----:B------:R2:W-:Y:S02]  /*04e0*/  STS [UR12+0x8], R3 ;  /* 0x00000803ff007988 */ /* 0x0005e4000800080c */
.L_x_9:
[----:B------:R-:W-:Y:S05]  /*04f0*/  @P2 BREAK B0 ;  /* 0x0000000000002942 */ /* 0x000fea0003800000 */
[----:B------:R-:W-:Y:S05]  /*0500*/  @P2 BRA `(.L_x_11) ;  /* 0x0000000000242947 */ /* 0x000fea0003800000 */
[----:B------:R-:W3:Y:S01]  /*0510*/  LDS R4, [UR12+0x8] ;  /* 0x0000080cff047984 */ /* 0x000ee20008000800 */
[----:B-12---:R-:W-:-:S05]  /*0520*/  IMAD.MOV.U32 R3, RZ, RZ, 0x6000 ;  /* 0x00006000ff037424 */ /* 0x006fca00078e00ff */
[----:B---3--:R-:W-:-:S04]  /*0530*/  LOP3.LUT R3, R4, 0x4000, R3, 0xd8, !PT ;  /* 0x0000400004037812 */ /* 0x008fc800078ed803 */
[----:B------:R-:W-:-:S05]  /*0540*/  LOP3.LUT R3, R3, 0x400000, RZ, 0xb8, !PT ;  /* 0x0040000003037812 */ /* 0x000fca00078eb8ff */
[----:B------:R5:W-:Y:S02]  /*0550*/  STS [UR12+0x8], R3 ;  /* 0x00000803ff007988 */ /* 0x000be4000800080c */
.L_x_10:
[----:B------:R-:W-:Y:S05]  /*0560*/  BSYNC B0 ;  /* 0x0000000000007941 */ /* 0x000fea0003800000 */
.L_x_7:
[----:B-12345:R-:W1:Y:S02]  /*0570*/  @!P2 LDS R3, [UR12+0x8] ;  /* 0x0000080cff03a984 */ /* 0x03ee640008000800 */
[----:B-1----:R-:W-:-:S05]  /*0580*/  @!P2 LOP3.LUT R3, R3, 0x8000, RZ, 0xb8, !PT ;  /* 0x000080000303a812 */ /* 0x002fca00078eb8ff */
[----:B------:R3:W-:Y:S02]  /*0590*/  @!P2 STS [UR12+0x8], R3 ;  /* 0x00000803ff00a988 */ /* 0x0007e4000800080c */
.L_x_11:
[----:B------:R-:W-:Y:S05]  /*05a0*/  BSYNC B1 ;  /* 0x0000000000017941 */ /* 0x000fea0003800000 */
.L_x_6:
[----:B------:R-:W-:Y:S05]  /*05b0*/  WARPSYNC.ALL ;  /* 0x0000000000007948 */ /* 0x000fea0003800000 */
[----:B------:R-:W-:Y:S05]  /*05c0*/  @P0 BRA `(.L_x_12) ;  /* 0x0000000000280947 */ /* 0x000fea0003800000 */
[----:B-123--:R-:W1:Y:S01]  /*05d0*/  S2R R3, SR_LANEID ;  /* 0x0000000000037919 */ /* 0x00ee620000000000 */
[----:B------:R-:W-:Y:S05]  /*05e0*/  WARPSYNC.ALL ;  /* 0x0000000000007948 */ /* 0x000fea0003800000 */
[----:B-1----:R-:W-:-:S05]  /*05f0*/  IMAD.SHL.U32 R3, R3, 0x4, RZ ;  /* 0x0000000403037824 */ /* 0x002fca00078e00ff */
[----:B------:R-:W1:Y:S01]  /*0600*/  LDS R7, [R3+UR12] ;  /* 0x0000000c03077984 */ /* 0x000e620008000800 */
[----:B------:R-:W-:-:S05]  /*0610*/  IADD3 R4, P1, R3, UR24, RZ ;  /* 0x0000001803047c10 */ /* 0x000fca000ff3e0ff */
[----:B------:R-:W-:-:S05]  /*0620*/  IMAD.X R5, RZ, RZ, UR25, P1 ;  /* 0x00000019ff057e24 */ /* 0x000fca00088e06ff */
[----:B-1----:R4:W5:Y:S01]  /*0630*/  ATOMG.E.EXCH.STRONG.GPU PT, RZ, [R4], R7 ;  /* 0x0000000704ff73a8 */ /* 0x00296200041ee100 */
[----:B------:R-:W-:-:S04]  /*0640*/  DEPBAR {5,4,3,2,1,0} ;  /* 0x0000003f0000791a */ /* 0x000fc80000000000 */
[----:B------:R4:W-:Y:S01]  /*0650*/  UTMACCTL.IV [UR24] ;  /* 0x00000000180079b9 */ /* 0x0009e20008000000 */
[----:B------:R-:W-:Y:S01]  /*0660*/  NOP ;  /* 0x0000000000007918 */ /* 0x000fe20000000000 */
.L_x_12:
[----:B------:R-:W-:Y:S05]  /*0670*/  @P0 BRA `(.L_x_13) ;  /* 0x00000000000c0947 */ /* 0x000fea0003800000 */
[----:B------:R0:W-:Y:S01]  /*0680*/  UTMACMDFLUSH ;  /* 0x00000000000079b7 */ /* 0x0001e20000000000 */
[----:B------:R-:W-:Y:S05]  /*0690*/  @P0 BRA `(.L_x_13) ;  /* 0x0000000000040947 */ /* 0x000fea0003800000 */
[----:B------:R-:W-:-:S04]  /*06a0*/  DEPBAR.LE SB0, 0x0 ;  /* 0x000080000000791a */ /* 0x000fc80000000000 */
.L_x_13:
[----:B------:R-:W-:Y:S05]  /*06b0*/  WARPSYNC.ALL ;  /* 0x0000000000007948 */ /* 0x000fea0003800000 */
[----:B-----5:R-:W-:Y:S06]  /*06c0*/  BAR.SYNC.DEFER_BLOCKING 0x0 ;  /* 0x0000000000007b1d */ /* 0x020fec0000010000 */
[----:B------:R-:W-:Y:S02]  /*06d0*/  BSSY B1, `(.L_x_14) ;  /* 0x000000b000017945 */ /* 0x000fe40003800000 */
[----:B------:R-:W-:Y:S06]  /*06e0*/  BAR.SYNC.DEFER_BLOCKING 0x0 ;  /* 0x0000000000007b1d */ /* 0x000fec0000010000 */
[----:B------:R5:W-:Y:S01]  /*06f0*/  @!P0 STS [R11], RZ ;  /* 0x000000ff0b008388 */ /* 0x000be20000000800 */
[----:B------:R-:W-:Y:S01]  /*0700*/  NOP ;  /* 0x0000000000007918 */ /* 0x000fe20000000000 */
[----:B------:R-:W-:Y:S05]  /*0710*/  @P2 BRA `(.L_x_15) ;  /* 0x0000000000182947 */ /* 0x000fea0003800000 */
[----:B-123--:R-:W1:Y:S01]  /*0720*/  LDS R3, [UR12+0x8] ;  /* 0x0000080cff037984 */ /* 0x00ee620008000800 */
[----:B------:R-:W2:Y:S01]  /*0730*/  LDC.64 R12, c[0x0][0x218] ;  /* 0x00008600ff0c7b82 */ /* 0x000ea20000000a00 */
[----:B----4-:R-:W-:Y:S02]  /*0740*/  IMAD.MOV.U32 R4, RZ, RZ, 0x70 ;  /* 0x00000070ff047424 */ /* 0x010fe400078e00ff */
[----:B--2---:R2:W-:Y:S03]  /*0750*/  STS.64 [UR12], R12 ;  /* 0x0000000cff007988 */ /* 0x0045e60008000a0c */
[----:B-1----:R-:W-:-:S05]  /*0760*/  LOP3.LUT R3, R3, 0x10, R4, 0xd8, !PT ;  /* 0x0000001003037812 */ /* 0x002fca00078ed804 */
[----:B------:R2:W-:Y:S02]  /*0770*/  STS [UR12+0x8], R3 ;  /* 0x00000803ff007988 */ /* 0x0005e4000800080c */
.L_x_15:
[----:B----4-:R-:W-:Y:S05]  /*0780*/  BSYNC B1 ;  /* 0x0000000000017941 */ /* 0x010fea0003800000 */
.L_x_14:
[----:B------:R-:W-:Y:S04]  /*0790*/  BSSY B2, `(.L_x_16) ;  /* 0x000000f000027945 */ /* 0x000fe80003800000 */
[----:B------:R-:W-:Y:S04]  /*07a0*/  BSSY B1, `(.L_x_17) ;  /* 0x000000c000017945 */ /* 0x000fe80003800000 */
[----:B------:R-:W-:Y:S05]  /*07b0*/  @P2 BRA `(.L_x_18) ;  /* 0x0000000000282947 */ /* 0x000fea0003800000 */
[----:B-123--:R-:W1:Y:S01]  /*07c0*/  LDS R3, [UR12+0x34] ;  /* 0x0000340cff037984 */ /* 0x00ee620008000800 */
[----:B------:R-:W-:Y:S01]  /*07d0*/  IMAD.MOV.U32 R4, RZ, RZ, 0x1f000000 ;  /* 0x1f000000ff047424 */ /* 0x000fe200078e00ff */
[----:B------:R-:W-:Y:S05]  /*07e0*/  @P2 BREAK B1 ;  /* 0x0000000000012942 */ /* 0x000fea0003800000 */
[----:B-1----:R-:W-:-:S05]  /*07f0*/  LOP3.LUT R3, R3, 0xff000000, R4, 0xb8, !PT ;  /* 0xff00000003037812 */ /* 0x002fca00078eb804 */
[----:B------:R1:W-:Y:S01]  /*0800*/  STS [UR12+0x34], R3 ;  /* 0x00003403ff007988 */ /* 0x0003e2000800080c */
[----:B------:R-:W-:Y:S05]  /*0810*/  @P2 BRA `(.L_x_19) ;  /* 0x0000000000182947 */ /* 0x000fea0003800000 */
[----:B------:R-:W2:Y:S01]  /*0820*/  LDS R4, [UR12+0x38] ;  /* 0x0000380cff047984 */ /* 0x000ea20008000800 */
[----:B-1----:R-:W-:-:S05]  /*0830*/  IMAD.MOV.U32 R3, RZ, RZ, 0x3f ;  /* 0x0000003fff037424 */ /* 0x002fca00078e00ff */
[----:B--2---:R-:W-:-:S05]  /*0840*/  LOP3.LUT R3, R4, 0xff, R3, 0xb8, !PT ;  /* 0x000000ff04037812 */ /* 0x004fca00078eb803 */
[----:B------:R4:W-:Y:S02]  /*0850*/  STS [UR12+0x38], R3 ;  /* 0x00003803ff007988 */ /* 0x0009e4000800080c */
.L_x_18:
[----:B------:R-:W-:Y:S05]  /*0860*/  BSYNC B1 ;  /* 0x0000000000017941 */ /* 0x000fea0003800000 */
.L_x_17:
[----:B------:R1:W-:Y:S02]  /*0870*/  @!P2 STS [UR12+0x20], R9 ;  /* 0x00002009ff00a988 */ /* 0x0003e4000800080c */
.L_x_19:
[----:B------:R-:W-:Y:S05]  /*0880*/  BSYNC B2 ;  /* 0x0000000000027941 */ /* 0x000fea0003800000 */
.L_x_16:
[----:B------:R-:W-:Y:S05]  /*0890*/  WARPSYNC.ALL ;  /* 0x0000000000007948 */ /* 0x000fea0003800000 */
[----:B-1234-:R-:W1:Y:S01]  /*08a0*/  LDC R3, c[0x0][0x22c] ;  /* 0x00008b00ff037b82 */ /* 0x01ee620000000800 */
[----:B------:R-:W-:Y:S01]  /*08b0*/  BSSY B2, `(.L_x_20) ;  /* 0x0000010000027945 */ /* 0x000fe20003800000 */
[----:B-1----:R-:W-:-:S05]  /*08c0*/  VIADD R3, R3, 0xffffffff ;  /* 0xffffffff03037836 */ /* 0x002fca0000000000 */
[----:B------:R1:W-:Y:S01]  /*08d0*/  @!P2 STS [UR12+0x24], R3 ;  /* 0x00002403ff00a988 */ /* 0x0003e2000800080c */
[----:B------:R-:W-:Y:S05]  /*08e0*/  @P2 BRA `(.L_x_21) ;  /* 0x0000000000302947 */ /* 0x000fea0003800000 */
[----:B------:R-:W2:Y:S01]  /*08f0*/  LDS R5, [UR12+0x34] ;  /* 0x0000340cff057984 */ /* 0x000ea20008000800 */
[----:B------:R-:W3:Y:S03]  /*0900*/  LDC.64 R12, c[0x0][0x240] ;  /* 0x00009000ff0c7b82 */ /* 0x000ee60000000a00 */
[----:B------:R-:W4:Y:S01]  /*0910*/  LDS R4, [UR12+0x1c] ;  /* 0x00001c0cff047984 */ /* 0x000f220008000800 */
[C---:B---3--:R-:W-:Y:S01]  /*0920*/  SHF.L.U64.HI R10, R12.reuse, 0x1, R13 ;  /* 0x000000010c0a7819 */ /* 0x048fe2000001020d */
[----:B------:R-:W-:-:S03]  /*0930*/  IMAD.SHL.U32 R7, R12, 0x2, RZ ;  /* 0x000000020c077824 */ /* 0x000fc600078e00ff */
[--C-:B------:R-:W-:Y:S02]  /*0940*/  SHF.R.U32.HI R9, RZ, 0x4, R10.reuse ;  /* 0x00000004ff097819 */ /* 0x100fe4000001160a */
[----:B------:R-:W-:-:S05]  /*0950*/  SHF.R.U64 R7, R7, 0x4, R10 ;  /* 0x0000000407077819 */ /* 0x000fca000000120a */
[----:B------:R3:W-:Y:S01]  /*0960*/  STS [UR12+0xc], R7 ;  /* 0x00000c07ff007988 */ /* 0x0007e2000800080c */
[----:B--2---:R-:W-:Y:S02]  /*0970*/  LOP3.LUT R5, R5, 0x7, RZ, 0xb8, !PT ;  /* 0x0000000705057812 */ /* 0x004fe400078eb8ff */
[----:B----4-:R-:W-:-:S03]  /*0980*/  LOP3.LUT R4, R4, 0xf, R9, 0xb8, !PT ;  /* 0x0000000f04047812 */ /* 0x010fc600078eb809 */
[----:B------:R3:W-:Y:S04]  /*0990*/  STS [UR12+0x34], R5 ;  /* 0x00003405ff007988 */ /* 0x0007e8000800080c */
[----:B------:R3:W-:Y:S02]  /*09a0*/  STS [UR12+0x1c], R4 ;  /* 0x00001c04ff007988 */ /* 0x0007e4000800080c */
.L_x_21:
[----:B------:R-:W-:Y:S05]  /*09b0*/  BSYNC B2 ;  /* 0x0000000000027941 */ /* 0x000fea0003800000 */
.L_x_20:
[----:B------:R-:W-:Y:S04]  /*09c0*/  BSSY B3, `(.L_x_22) ;  /* 0x000001a000037945 */ /* 0x000fe80003800000 */
[----:B------:R-:W-:Y:S04]  /*09d0*/  BSSY B2, `(.L_x_23) ;  /* 0x0000015000027945 */ /* 0x000fe80003800000 */
[----:B------:R-:W-:Y:S05]  /*09e0*/  @P2 BRA `(.L_x_24) ;  /* 0x0000000000202947 */ /* 0x000fea0003800000 */
[----:B---3--:R-:W2:Y:S02]  /*09f0*/  LDS R4, [UR12+0x34] ;  /* 0x0000340cff047984 */ /* 0x008ea40008000800 */
[----:B--2---:R-:W-:-:S05]  /*0a00*/  LOP3.LUT R4, R4, 0x38, RZ, 0xb8, !PT ;  /* 0x0000003804047812 */ /* 0x004fca00078eb8ff */
[----:B------:R2:W-:Y:S01]  /*0a10*/  STS [UR12+0x34], R4 ;  /* 0x00003404ff007988 */ /* 0x0005e2000800080c */
[----:B------:R-:W-:Y:S05]  /*0a20*/  @P2 BRA `(.L_x_25) ;  /* 0x0000000000202947 */ /* 0x000fea0003800000 */
[----:B--2---:R-:W2:Y:S01]  /*0a30*/  LDS R4, [UR12+0x8] ;  /* 0x0000080cff047984 */ /* 0x004ea20008000800 */
[----:B------:R-:W-:-:S05]  /*0a40*/  IMAD.MOV.U32 R5, RZ, RZ, 0x780 ;  /* 0x00000780ff057424 */ /* 0x000fca00078e00ff */
[----:B--2---:R-:W-:-:S05]  /*0a50*/  LOP3.LUT R4, R4, 0x300, R5, 0xd8, !PT ;  /* 0x0000030004047812 */ /* 0x004fca00078ed805 */
[----:B------:R2:W-:Y:S02]  /*0a60*/  STS [UR12+0x8], R4 ;  /* 0x00000804ff007988 */ /* 0x0005e4000800080c */
.L_x_24:
[----:B------:R-:W-:Y:S05]  /*0a70*/  @P2 BRA `(.L_x_26) ;  /* 0x0000000000282947 */ /* 0x000fea0003800000 */
[----:B--23--:R-:W2:Y:S02]  /*0a80*/  LDS R4, [UR12+0x8] ;  /* 0x0000080cff047984 */ /* 0x00cea40008000800 */
[----:B--2---:R-:W-:-:S05]  /*0a90*/  LOP3.LUT R4, R4, 0x1800, RZ, 0xb8, !PT ;  /* 0x0000180004047812 */ /* 0x004fca00078eb8ff */
[----:B------:R3:W-:Y:S02]  /*0aa0*/  STS [UR12+0x8], R4 ;  /* 0x00000804ff007988 */ /* 0x0007e4000800080c */
.L_x_25:
[----:B------:R-:W-:Y:S05]  /*0ab0*/  @P2 BREAK B2 ;  /* 0x0000000000022942 */ /* 0x000fea0003800000 */
[----:B------:R-:W-:Y:S05]  /*0ac0*/  @P2 BRA `(.L_x_27) ;  /* 0x0000000000242947 */ /* 0x000fea0003800000 */
[----:B--23--:R-:W2:Y:S01]  /*0ad0*/  LDS R4, [UR12+0x8] ;  /* 0x0000080cff047984 */ /* 0x00cea20008000800 */
[----:B------:R-:W-:-:S05]  /*0ae0*/  IMAD.MOV.U32 R5, RZ, RZ, 0x6000 ;  /* 0x00006000ff057424 */ /* 0x000fca00078e00ff */
[----:B--2---:R-:W-:-:S04]  /*0af0*/  LOP3.LUT R4, R4, 0x4000, R5, 0xd8, !PT ;  /* 0x0000400004047812 */ /* 0x004fc800078ed805 */
[----:B------:R-:W-:-:S05]  /*0b00*/  LOP3.LUT R4, R4, 0x400000, RZ, 0xb8, !PT ;  /* 0x0040000004047812 */ /* 0x000fca00078eb8ff */
[----:B------:R4:W-:Y:S02]  /*0b10*/  STS [UR12+0x8], R4 ;  /* 0x00000804ff007988 */ /* 0x0009e4000800080c */
.L_x_26:
[----:B------:R-:W-:Y:S05]  /*0b20*/  BSYNC B2 ;  /* 0x0000000000027941 */ /* 0x000fea0003800000 */
.L_x_23:
[----:B--234-:R-:W2:Y:S02]  /*0b30*/  @!P2 LDS R4, [UR12+0x8] ;  /* 0x0000080cff04a984 */ /* 0x01cea40008000800 */
[----:B--2---:R-:W-:-:S05]  /*0b40*/  @!P2 LOP3.LUT R4, R4, 0x8000, RZ, 0xb8, !PT ;  /* 0x000080000404a812 */ /* 0x004fca00078eb8ff */
[----:B------:R4:W-:Y:S02]  /*0b50*/  @!P2 STS [UR12+0x8], R4 ;  /* 0x00000804ff00a988 */ /* 0x0009e4000800080c */
.L_x_27:
[----:B------:R-:W-:Y:S05]  /*0b60*/  BSYNC B3 ;  /* 0x0000000000037941 */ /* 0x000fea0003800000 */
.L_x_22:
[----:B------:R-:W-:Y:S05]  /*0b70*/  WARPSYNC.ALL ;  /* 0x0000000000007948 */ /* 0x000fea0003800000 */
[----:B------:R-:W-:-:S04]  /*0b80*/  UIADD3 UR27, UR5, 0x80, URZ ;  /* 0x00000080051b7890 */ /* 0x000fc8000fffe03f */
[----:B------:R-:W-:-:S04]  /*0b90*/  UIADD3 UR26, UP0, UR27, UR28, URZ ;  /* 0x0000001c1b1a7290 */ /* 0x000fc8000ff1e03f */
[----:B------:R-:W-:Y:S01]  /*0ba0*/  ULEA.HI.X.SX32 UR27, UR27, UR29, 0x1, UP0 ;  /* 0x0000001d1b1b7291 */ /* 0x000fe200080f0e3f */
[----:B------:R-:W-:Y:S11]  /*0bb0*/  @P0 BRA `(.L_x_28) ;  /* 0x0000000000280947 */ /* 0x000ff60003800000 */
[----:B--234-:R-:W2:Y:S01]  /*0bc0*/  S2R R4, SR_LANEID ;  /* 0x0000000000047919 */ /* 0x01cea20000000000 */
[----:B------:R-:W-:Y:S05]  /*0bd0*/  WARPSYNC.ALL ;  /* 0x0000000000007948 */ /* 0x000fea0003800000 */
[----:B--2---:R-:W-:-:S05]  /*0be0*/  IMAD.SHL.U32 R9, R4, 0x4, RZ ;  /* 0x0000000404097824 */ /* 0x004fca00078e00ff */
[----:B------:R-:W2:Y:S01]  /*0bf0*/  LDS R7, [R9+UR12] ;  /* 0x0000000c09077984 */ /* 0x000ea20008000800 */
[----:B------:R-:W-:-:S05]  /*0c00*/  IADD3 R4, P1, R9, UR26, RZ ;  /* 0x0000001a09047c10 */ /* 0x000fca000ff3e0ff */
[----:B------:R-:W-:-:S05]  /*0c10*/  IMAD.X R5, RZ, RZ, UR27, P1 ;  /* 0x0000001bff057e24 */ /* 0x000fca00088e06ff */
[----:B--2---:R2:W3:Y:S01]  /*0c20*/  ATOMG.E.EXCH.STRONG.GPU PT, RZ, [R4], R7 ;  /* 0x0000000704ff73a8 */ /* 0x0044e200041ee100 */
[----:B------:R-:W-:-:S04]  /*0c30*/  DEPBAR {5,4,3,2,1,0} ;  /* 0x0000003f0000791a */ /* 0x000fc80000000000 */
[----:B------:R2:W-:Y:S01]  /*0c40*/  UTMACCTL.IV [UR26] ;  /* 0x000000001a0079b9 */ /* 0x0005e20008000000 */
[----:B------:R-:W-:Y:S01]  /*0c50*/  NOP ;  /* 0x0000000000007918 */ /* 0x000fe20000000000 */
.L_x_28:
[----:B------:R-:W-:Y:S05]  /*0c60*/  @P0 BRA `(.L_x_29) ;  /* 0x00000000000c0947 */ /* 0x000fea0003800000 */
[----:B------:R0:W-:Y:S01]  /*0c70*/  UTMACMDFLUSH ;  /* 0x00000000000079b7 */ /* 0x0001e20000000000 */
[----:B------:R-:W-:Y:S05]  /*0c80*/  @P0 BRA `(.L_x_29) ;  /* 0x0000000000040947 */ /* 0x000fea0003800000 */
[----:B------:R-:W-:-:S04]  /*0c90*/  DEPBAR.LE SB0, 0x0 ;  /* 0x000080000000791a */ /* 0x000fc80000000000 */
.L_x_29:
[----:B------:R-:W-:Y:S05]  /*0ca0*/  WARPSYNC.ALL ;  /* 0x0000000000007948 */ /* 0x000fea0003800000 */
[----:B---3--:R-:W-:Y:S06]  /*0cb0*/  BAR.SYNC.DEFER_BLOCKING 0x0 ;  /* 0x0000000000007b1d */ /* 0x008fec0000010000 */
[----:B------:R-:W-:Y:S02]  /*0cc0*/  BSSY B3, `(.L_x_30) ;  /* 0x000000b000037945 */ /* 0x000fe40003800000 */
[----:B------:R-:W-:Y:S06]  /*0cd0*/  BAR.SYNC.DEFER_BLOCKING 0x0 ;  /* 0x0000000000007b1d */ /* 0x000fec0000010000 */
[----:B------:R3:W-:Y:S01]  /*0ce0*/  @!P0 STS [R11], RZ ;  /* 0x000000ff0b008388 */ /* 0x0007e20000000800 */
[----:B------:R-:W-:Y:S01]  /*0cf0*/  NOP ;  /* 0x0000000000007918 */ /* 0x000fe20000000000 */
[----:B------:R-:W-:Y:S05]  /*0d00*/  @P2 BRA `(.L_x_31) ;  /* 0x0000000000182947 */ /* 0x000fea0003800000 */
[----:B--2-4-:R-:W2:Y:S01]  /*0d10*/  LDS R4, [UR12+0x8] ;  /* 0x0000080cff047984 */ /* 0x014ea20008000800 */
[----:B---3-5:R-:W3:Y:S01]  /*0d20*/  LDC.64 R10, c[0x0][0x220] ;  /* 0x00008800ff0a7b82 */ /* 0x028ee20000000a00 */
[----:B------:R-:W-:Y:S02]  /*0d30*/  IMAD.MOV.U32 R5, RZ, RZ, 0x70 ;  /* 0x00000070ff057424 */ /* 0x000fe400078e00ff */
[----:B---3--:R3:W-:Y:S03]  /*0d40*/  STS.64 [UR12], R10 ;  /* 0x0000000aff007988 */ /* 0x0087e60008000a0c */
[----:B--2---:R-:W-:-:S05]  /*0d50*/  LOP3.LUT R4, R4, 0x10, R5, 0xd8, !PT ;  /* 0x0000001004047812 */ /* 0x004fca00078ed805 */
[----:B------:R3:W-:Y:S02]  /*0d60*/  STS [UR12+0x8], R4 ;  /* 0x00000804ff007988 */ /* 0x0007e4000800080c */
.L_x_31:
[----:B--2---:R-:W-:Y:S05]  /*0d70*/  BSYNC B3 ;  /* 0x0000000000037941 */ /* 0x004fea0003800000 */
.L_x_30:
[----:B------:R-:W-:Y:S04]  /*0d80*/  BSSY B4, `(.L_x_32) ;  /* 0x0000011000047945 */ /* 0x000fe80003800000 */
[----:B------:R-:W-:Y:S04]  /*0d90*/  BSSY B3, `(.L_x_33) ;  /* 0x000000e000037945 */ /* 0x000fe80003800000 */
[----:B------:R-:W-:Y:S05]  /*0da0*/  @P2 BRA `(.L_x_34) ;  /* 0x0000000000242947 */ /* 0x000fea0003800000 */
[----:B---34-:R-:W2:Y:S01]  /*0db0*/  LDS R4, [UR12+0x34] ;  /* 0x0000340cff047984 */ /* 0x018ea20008000800 */
[----:B------:R-:W-:-:S05]  /*0dc0*/  IMAD.MOV.U32 R5, RZ, RZ, 0x3f000000 ;  /* 0x3f000000ff057424 */ /* 0x000fca00078e00ff */
[----:B--2---:R-:W-:-:S05]  /*0dd0*/  LOP3.LUT R4, R4, 0xff000000, R5, 0xb8, !PT ;  /* 0xff00000004047812 */ /* 0x004fca00078eb805 */
[----:B------:R2:W-:Y:S01]  /*0de0*/  STS [UR12+0x34], R4 ;  /* 0x00003404ff007988 */ /* 0x0005e2000800080c */
[----:B------:R-:W-:Y:S05]  /*0df0*/  @P2 BRA `(.L_x_35) ;  /* 0x00000000001c2947 */ /* 0x000fea0003800000 */
[----:B--2---:R-:W2:Y:S01]  /*0e00*/  LDS R4, [UR12+0x38] ;  /* 0x0000380cff047984 */ /* 0x004ea20008000800 */
[----:B------:R-:W-:-:S05]  /*0e10*/  IMAD.MOV.U32 R5, RZ, RZ, 0x7f ;  /* 0x0000007fff057424 */ /* 0x000fca00078e00ff */
[----:B--2---:R-:W-:-:S05]  /*0e20*/  LOP3.LUT R4, R4, 0xff, R5, 0xb8, !PT ;  /* 0x000000ff04047812 */ /* 0x004fca00078eb805 */
[----:B------:R2:W-:Y:S02]  /*0e30*/  STS [UR12+0x38], R4 ;  /* 0x00003804ff007988 */ /* 0x0005e4000800080c */
.L_x_34:
[----:B------:R-:W-:Y:S05]  /*0e40*/  @P2 BREAK B3 ;  /* 0x0000000000032942 */ /* 0x000fea0003800000 */
[----:B------:R-:W-:Y:S05]  /*0e50*/  @P2 BRA `(.L_x_36) ;  /* 0x00000000000c2947 */ /* 0x000fea0003800000 */
[----:B------:R1:W-:Y:S02]  /*0e60*/  STS [UR12+0x20], R3 ;  /* 0x00002003ff007988 */ /* 0x0003e4000800080c */
.L_x_35:
[----:B------:R-:W-:Y:S05]  /*0e70*/  BSYNC B3 ;  /* 0x0000000000037941 */ /* 0x000fea0003800000 */
.L_x_33:
[----:B------:R1:W-:Y:S02]  /*0e80*/  @!P2 STS [UR12+0x24], R2 ;  /* 0x00002402ff00a988 */ /* 0x0003e4000800080c */
.L_x_36:
[----:B------:R-:W-:Y:S05]  /*0e90*/  BSYNC B4 ;  /* 0x0000000000047941 */ /* 0x000fea0003800000 */
.L_x_32:
[----:B------:R-:W-:Y:S05]  /*0ea0*/  WARPSYNC.ALL ;  /* 0x0000000000007948 */ /* 0x000fea0003800000 */
[----:B------:R-:W-:Y:S04]  /*0eb0*/  BSSY B4, `(.L_x_37) ;  /* 0x000000e000047945 */ /* 0x000fe80003800000 */
[----:B------:R-:W-:Y:S05]  /*0ec0*/  @P2 BRA `(.L_x_38) ;  /* 0x0000000000302947 */ /* 0x000fea0003800000 */
[----:B-1----:R-:W1:Y:S01]  /*0ed0*/  LDS R3, [UR12+0x34] ;  /* 0x0000340cff037984 */ /* 0x002e620008000800 */
[----:B--234-:R-:W2:Y:S03]  /*0ee0*/  LDC.64 R4, c[0x0][0x248] ;  /* 0x00009200ff047b82 */ /* 0x01cea60000000a00 */
        /* <DEDUP_REMOVED lines=10> */
.L_x_38:
[----:B------:R-:W-:Y:S05]  /*0f90*/  BSYNC B4 ;  /* 0x0000000000047941 */ /* 0x000fea0003800000 */
.L_x_37:
[----:B------:R-:W-:Y:S04]  /*0fa0*/  BSSY B4, `(.L_x_39) ;  /* 0x000001a000047945 */ /* 0x000fe80003800000 */
[----:B------:R-:W-:Y:S04]  /*0fb0*/  BSSY B5, `(.L_x_40) ;  /* 0x0000015000057945 */ /* 0x000fe80003800000 */
[----:B------:R-:W-:Y:S05]  /*0fc0*/  @P2 BRA `(.L_x_41) ;  /* 0x0000000000202947 */ /* 0x000fea0003800000 */
[----:B-12---:R-:W1:Y:S02]  /*0fd0*/  LDS R2, [UR12+0x34] ;  /* 0x0000340cff027984 */ /* 0x006e640008000800 */
[----:B-1----:R-:W-:-:S05]  /*0fe0*/  LOP3.LUT R2, R2, 0x38, RZ, 0xb8, !PT ;  /* 0x0000003802027812 */ /* 0x002fca00078eb8ff */
[----:B------:R1:W-:Y:S01]  /*0ff0*/  STS [UR12+0x34], R2 ;  /* 0x00003402ff007988 */ /* 0x0003e2000800080c */
[----:B------:R-:W-:Y:S05]  /*1000*/  @P2 BRA `(.L_x_42) ;  /* 0x0000000000202947 */ /* 0x000fea0003800000 */
[----:B-1----:R-:W1:Y:S01]  /*1010*/  LDS R2, [UR12+0x8] ;  /* 0x0000080cff027984 */ /* 0x002e620008000800 */
[----:B------:R-:W-:-:S05]  /*1020*/  IMAD.MOV.U32 R3, RZ, RZ, 0x780 ;  /* 0x00000780ff037424 */ /* 0x000fca00078e00ff */
[----:B-1----:R-:W-:-:S05]  /*1030*/  LOP3.LUT R2, R2, 0x300, R3, 0xd8, !PT ;  /* 0x0000030002027812 */ /* 0x002fca00078ed803 */
[----:B------:R1:W-:Y:S02]  /*1040*/  STS [UR12+0x8], R2 ;  /* 0x00000802ff007988 */ /* 0x0003e4000800080c */
.L_x_41:
[----:B------:R-:W-:Y:S05]  /*1050*/  @P2 BRA `(.L_x_43) ;  /* 0x0000000000282947 */ /* 0x000fea0003800000 */
[----:B-12---:R-:W1:Y:S02]  /*1060*/  LDS R2, [UR12+0x8] ;  /* 0x0000080cff027984 */ /* 0x006e640008000800 */
[----:B-1----:R-:W-:-:S05]  /*1070*/  LOP3.LUT R2, R2, 0x1800, RZ, 0xb8, !PT ;  /* 0x0000180002027812 */ /* 0x002fca00078eb8ff */
[----:B------:R2:W-:Y:S02]  /*1080*/  STS [UR12+0x8], R2 ;  /* 0x00000802ff007988 */ /* 0x0005e4000800080c */
.L_x_42:
[----:B------:R-:W-:Y:S05]  /*1090*/  @P2 BREAK B5 ;  /* 0x0000000000052942 */ /* 0x000fea0003800000 */
[----:B------:R-:W-:Y:S05]  /*10a0*/  @P2 BRA `(.L_x_44) ;  /* 0x0000000000242947 */ /* 0x000fea0003800000 */
[----:B-12---:R-:W1:Y:S01]  /*10b0*/  LDS R2, [UR12+0x8] ;  /* 0x0000080cff027984 */ /* 0x006e620008000800 */
[----:B------:R-:W-:-:S05]  /*10c0*/  IMAD.MOV.U32 R3, RZ, RZ, 0x6000 ;  /* 0x00006000ff037424 */ /* 0x000fca00078e00ff */
[----:B-1----:R-:W-:-:S04]  /*10d0*/  LOP3.LUT R2, R2, 0x6000, R3, 0xd8, !PT ;  /* 0x0000600002027812 */ /* 0x002fc800078ed803 */
[----:B------:R-:W-:-:S05]  /*10e0*/  LOP3.LUT R2, R2, 0x400000, RZ, 0xb8, !PT ;  /* 0x0040000002027812 */ /* 0x000fca00078eb8ff */
[----:B------:R1:W-:Y:S02]  /*10f0*/  STS [UR12+0x8], R2 ;  /* 0x00000802ff007988 */ /* 0x0003e4000800080c */
.L_x_43:
[----:B------:R-:W-:Y:S05]  /*1100*/  BSYNC B5 ;  /* 0x0000000000057941 */ /* 0x000fea0003800000 */
.L_x_40:
[----:B-12---:R-:W1:Y:S02]  /*1110*/  @!P2 LDS R2, [UR12+0x8] ;  /* 0x0000080cff02a984 */ /* 0x006e640008000800 */
[----:B-1----:R-:W-:-:S05]  /*1120*/  @!P2 LOP3.LUT R2, R2, 0x8000, RZ, 0xb8, !PT ;  /* 0x000080000202a812 */ /* 0x002fca00078eb8ff */
[----:B------:R1:W-:Y:S02]  /*1130*/  @!P2 STS [UR12+0x8], R2 ;  /* 0x00000802ff00a988 */ /* 0x0003e4000800080c */
.L_x_44:
[----:B------:R-:W-:Y:S05]  /*1140*/  BSYNC B4 ;  /* 0x0000000000047941 */ /* 0x000fea0003800000 */
.L_x_39:
[----:B------:R-:W-:Y:S05]  /*1150*/  WARPSYNC.ALL ;  /* 0x0000000000007948 */ /* 0x000fea0003800000 */
[----:B------:R-:W-:Y:S01]  /*1160*/  UIADD3 UR5, UR5, 0x100, URZ ;  /* 0x0000010005057890 */ /* 0x000fe2000fffe03f */
[----:B------:R-:W-:Y:S02]  /*1170*/  ISETP.GE.AND P1, PT, R8, 0x1, PT ;  /* 0x000000010800780c */ /* 0x000fe40003f26270 */
[----:B------:R-:W-:Y:S02]  /*1180*/  CS2R R24, SRZ ;  /* 0x0000000000187805 */ /* 0x000fe4000001ff00 */
[----:B------:R-:W-:Y:S01]  /*1190*/  CS2R R26, SRZ ;  /* 0x00000000001a7805 */ /* 0x000fe2000001ff00 */
[----:B------:R-:W-:Y:S01]  /*11a0*/  UIADD3 UR28, UP0, UR5, UR28, URZ ;  /* 0x0000001c051c7290 */ /* 0x000fe2000ff1e03f */
[----:B------:R-:W-:-:S02]  /*11b0*/  CS2R R28, SRZ ;  /* 0x00000000001c7805 */ /* 0x000fc4000001ff00 */
[----:B------:R-:W-:Y:S02]  /*11c0*/  CS2R R30, SRZ ;  /* 0x00000000001e7805 */ /* 0x000fe4000001ff00 */
[----:B------:R-:W-:Y:S01]  /*11d0*/  CS2R R32, SRZ ;  /* 0x0000000000207805 */ /* 0x000fe2000001ff00 */
[----:B------:R-:W-:Y:S01]  /*11e0*/  ULEA.HI.X.SX32 UR29, UR5, UR29, 0x1, UP0 ;  /* 0x0000001d051d7291 */ /* 0x000fe200080f0e3f */
[----:B------:R-:W-:Y:S01]  /*11f0*/  IMAD.MOV.U32 R34, RZ, RZ, RZ ;  /* 0x000000ffff227224 */ /* 0x000fe200078e00ff */
[----:B------:R-:W-:Y:S10]  /*1200*/  @P0 BRA `(.L_x_45) ;  /* 0x0000000000280947 */ /* 0x000ff40003800000 */
[----:B-12---:R-:W3:Y:S01]  /*1210*/  S2R R2, SR_LANEID ;  /* 0x0000000000027919 */ /* 0x006ee20000000000 */
[----:B------:R-:W-:Y:S05]  /*1220*/  WARPSYNC.ALL ;  /* 0x0000000000007948 */ /* 0x000fea0003800000 */
[----:B---34-:R-:W-:-:S05]  /*1230*/  IMAD.SHL.U32 R4, R2, 0x4, RZ ;  /* 0x0000000402047824 */ /* 0x018fca00078e00ff */
[----:B------:R-:W1:Y:S01]  /*1240*/  LDS R5, [R4+UR12] ;  /* 0x0000000c04057984 */ /* 0x000e620008000800 */
[----:B------:R-:W-:-:S05]  /*1250*/  IADD3 R2, P3, R4, UR28, RZ ;  /* 0x0000001c04027c10 */ /* 0x000fca000ff7e0ff */
[----:B------:R-:W-:-:S05]  /*1260*/  IMAD.X R3, RZ, RZ, UR29, P3 ;  /* 0x0000001dff037e24 */ /* 0x000fca00098e06ff */
[----:B-1----:R1:W2:Y:S01]  /*1270*/  ATOMG.E.EXCH.STRONG.GPU PT, RZ, [R2], R5 ;  /* 0x0000000502ff73a8 */ /* 0x0022a200041ee100 */
[----:B------:R-:W-:-:S04]  /*1280*/  DEPBAR {5,4,3,2,1,0} ;  /* 0x0000003f0000791a */ /* 0x000fc80000000000 */
[----:B------:R1:W-:Y:S01]  /*1290*/  UTMACCTL.IV [UR28] ;  /* 0x000000001c0079b9 */ /* 0x0003e20008000000 */
[----:B------:R-:W-:Y:S01]  /*12a0*/  NOP ;  /* 0x0000000000007918 */ /* 0x000fe20000000000 */
.L_x_45:
[----:B------:R-:W-:Y:S05]  /*12b0*/  @P0 BRA `(.L_x_46) ;  /* 0x00000000000c0947 */ /* 0x000fea0003800000 */
[----:B------:R0:W-:Y:S01]  /*12c0*/  UTMACMDFLUSH ;  /* 0x00000000000079b7 */ /* 0x0001e20000000000 */
[----:B------:R-:W-:Y:S05]  /*12d0*/  @P0 BRA `(.L_x_46) ;  /* 0x0000000000040947 */ /* 0x000fea0003800000 */
[----:B------:R-:W-:-:S04]  /*12e0*/  DEPBAR.LE SB0, 0x0 ;  /* 0x000080000000791a */ /* 0x000fc80000000000 */
.L_x_46:
[----:B------:R-:W-:Y:S05]  /*12f0*/  WARPSYNC.ALL ;  /* 0x0000000000007948 */ /* 0x000fea0003800000 */
[----:B--2---:R-:W-:Y:S01]  /*1300*/  BAR.SYNC.DEFER_BLOCKING 0x0 ;  /* 0x0000000000007b1d */ /* 0x004fe20000010000 */
[----:B------:R-:W-:Y:S01]  /*1310*/  USHF.L.U32 UR19, UR31, 0x7, URZ ;  /* 0x000000071f137899 */ /* 0x000fe2000800063f */
[----:B------:R-:W-:Y:S01]  /*1320*/  IMAD.MOV.U32 R35, RZ, RZ, RZ ;  /* 0x000000ffff237224 */ /* 0x000fe200078e00ff */
[----:B------:R-:W-:Y:S02]  /*1330*/  CS2R R36, SRZ ;  /* 0x0000000000247805 */ /* 0x000fe4000001ff00 */
[----:B------:R-:W-:-:S02]  /*1340*/  CS2R R38, SRZ ;  /* 0x0000000000267805 */ /* 0x000fc4000001ff00 */
[----:B------:R-:W-:Y:S01]  /*1350*/  CS2R R40, SRZ ;  /* 0x0000000000287805 */ /* 0x000fe2000001ff00 */
[----:B------:R-:W-:Y:S01]  /*1360*/  VOTEU.ALL UP0, P2 ;  /* 0x00000000003f7886 */ /* 0x000fe20001000000 */
[----:B------:R-:W-:Y:S01]  /*1370*/  UMOV UR6, 0x1 ;  /* 0x0000000100067882 */ /* 0x000fe20000000000 */
[----:B------:R-:W-:Y:S01]  /*1380*/  VOTEU.ALL UP1, P2 ;  /* 0x00000000003f7886 */ /* 0x000fe20001020000 */
[----:B------:R-:W-:Y:S01]  /*1390*/  VOTEU.ALL UP2, P2 ;  /* 0x00000000003f7886 */ /* 0x000fe20001040000 */
[----:B------:R-:W-:Y:S01]  /*13a0*/  VOTEU.ALL UP3, P2 ;  /* 0x00000000003f7886 */ /* 0x000fe20001060000 */
[----:B------:R-:W-:-:S04]  /*13b0*/  @!UP0 UIADD3 UR8, -UR6, 0x100000, URZ ;  /* 0x0010000006088890 */ /* 0x000fc8000fffe13f */
[----:B------:R-:W-:Y:S02]  /*13c0*/  @!UP0 USHF.L.U32 UR9, UR8, 0xb, URZ ;  /* 0x0000000b08098899 */ /* 0x000fe4000800063f */
[----:B------:R-:W-:Y:S01]  /*13d0*/  @!UP0 USHF.L.U32 UR8, UR8, 0x1, URZ ;  /* 0x0000000108088899 */ /* 0x000fe2000800063f */
[----:B------:R-:W-:Y:S01]  /*13e0*/  CS2R R42, SRZ ;  /* 0x00000000002a7805 */ /* 0x000fe2000001ff00 */
        /* <DEDUP_REMOVED lines=12> */
[----:B------:R-:W-:Y:S01]  /*14b0*/  VOTEU.ALL UP0, P2 ;  /* 0x00000000003f7886 */ /* 0x000fe20001000000 */
[----:B------:R-:W-:Y:S02]  /*14c0*/  CS2R R50, SRZ ;  /* 0x0000000000327805 */ /* 0x000fe4000001ff00 */
[----:B------:R-:W-:Y:S02]  /*14d0*/  CS2R R52, SRZ ;  /* 0x0000000000347805 */ /* 0x000fe4000001ff00 */
[----:B------:R-:W-:Y:S01]  /*14e0*/  CS2R R54, SRZ ;  /* 0x0000000000367805 */ /* 0x000fe2000001ff00 */
[----:B------:R-:W2:Y:S02]  /*14f0*/  FENCE.VIEW.ASYNC.S ;  /* 0x00000000000073c6 */ /* 0x000ea40000000000 */
[----:B--2---:R-:W2:Y:S02]  /*1500*/  @!UP0 SYNCS.EXCH.64 URZ, [UR12+0xc000], UR8 ;  /* 0x00c000080c3f85b2 */ /* 0x004ea40008000100 */
[----:B--2---:R-:W-:Y:S06]  /*1510*/  BAR.SYNC.DEFER_BLOCKING 0x0 ;  /* 0x0000000000007b1d */ /* 0x004fec0000010000 */
[----:B------:R2:W4:Y:S02]  /*1520*/  @!UP1 SYNCS.EXCH.64 URZ, [UR12+0xc008], UR10 ;  /* 0x00c0080a0c3f95b2 */ /* 0x0005240008000100 */
[----:B----4-:R-:W-:Y:S01]  /*1530*/  BAR.SYNC.DEFER_BLOCKING 0x0 ;  /* 0x0000000000007b1d */ /* 0x010fe20000010000 */
[----:B--2---:R-:W-:-:S05]  /*1540*/  USHF.L.U32 UR11, UR30, 0x6, URZ ;  /* 0x000000061e0b7899 */ /* 0x004fca000800063f */
[----:B------:R2:W4:Y:S02]  /*1550*/  @!UP2 SYNCS.EXCH.64 URZ, [UR12+0xc010], UR14 ;  /* 0x00c0100e0c3fa5b2 */ /* 0x0005240008000100 */
[----:B----4-:R-:W-:Y:S06]  /*1560*/  BAR.SYNC.DEFER_BLOCKING 0x0 ;  /* 0x0000000000007b1d */ /* 0x010fec0000010000 */
[----:B------:R2:W4:Y:S01]  /*1570*/  @!UP3 SYNCS.EXCH.64 URZ, [UR12+0xc018], UR6 ;  /* 0x00c018060c3fb5b2 */ /* 0x0005220008000100 */
[----:B------:R-:W-:Y:S05]  /*1580*/  @!P1 BRA `(.L_x_47) ;  /* 0x0000000400489947 */ /* 0x000fea0003800000 */
[----:B-1----:R-:W-:Y:S02]  /*1590*/  SHF.R.U32.HI R2, RZ, 0x5, R0 ;  /* 0x00000005ff027819 */ /* 0x002fe40000011600 */
[----:B------:R-:W-:Y:S02]  /*15a0*/  CS2R R24, SRZ ;  /* 0x0000000000187805 */ /* 0x000fe4000001ff00 */
[----:B------:R-:W-:Y:S02]  /*15b0*/  CS2R R26, SRZ ;  /* 0x00000000001a7805 */ /* 0x000fe4000001ff00 */
[----:B------:R-:W-:Y:S02]  /*15c0*/  CS2R R28, SRZ ;  /* 0x00000000001c7805 */ /* 0x000fe4000001ff00 */
[----:B------:R-:W-:Y:S02]  /*15d0*/  R2UR UR13, R2 ;  /* 0x00000000020d72ca */ /* 0x000fe400000e0000 */
[----:B------:R-:W-:-:S02]  /*15e0*/  CS2R R30, SRZ ;  /* 0x00000000001e7805 */ /* 0x000fc4000001ff00 */
[----:B------:R-:W-:Y:S02]  /*15f0*/  CS2R R32, SRZ ;  /* 0x0000000000207805 */ /* 0x000fe4000001ff00 */
[----:B------:R-:W-:Y:S02]  /*1600*/  CS2R R34, SRZ ;  /* 0x0000000000227805 */ /* 0x000fe4000001ff00 */
[----:B------:R-:W-:Y:S02]  /*1610*/  CS2R R36, SRZ ;  /* 0x0000000000247805 */ /* 0x000fe4000001ff00 */
[----:B------:R-:W-:Y:S02]  /*1620*/  CS2R R38, SRZ ;  /* 0x0000000000267805 */ /* 0x000fe4000001ff00 */
[----:B------:R-:W-:Y:S02]  /*1630*/  CS2R R40, SRZ ;  /* 0x0000000000287805 */ /* 0x000fe4000001ff00 */
[----:B------:R-:W-:-:S02]  /*1640*/  CS2R R42, SRZ ;  /* 0x00000000002a7805 */ /* 0x000fc4000001ff00 */
[----:B------:R-:W-:Y:S02]  /*1650*/  CS2R R44, SRZ ;  /* 0x00000000002c7805 */ /* 0x000fe4000001ff00 */
[----:B------:R-:W-:Y:S02]  /*1660*/  CS2R R46, SRZ ;  /* 0x00000000002e7805 */ /* 0x000fe4000001ff00 */
[----:B------:R-:W-:Y:S02]  /*1670*/  CS2R R48, SRZ ;  /* 0x0000000000307805 */ /* 0x000fe4000001ff00 */
[----:B------:R-:W-:Y:S02]  /*1680*/  CS2R R50, SRZ ;  /* 0x0000000000327805 */ /* 0x000fe4000001ff00 */
[----:B------:R-:W-:Y:S02]  /*1690*/  CS2R R52, SRZ ;  /* 0x0000000000347805 */ /* 0x000fe4000001ff00 */
[----:B------:R-:W-:Y:S01]  /*16a0*/  CS2R R54, SRZ ;  /* 0x0000000000367805 */ /* 0x000fe2000001ff00 */
[----:B------:R-:W-:Y:S01]  /*16b0*/  UMOV UR5, URZ ;  /* 0x0000003f00057c82 */ /* 0x000fe20008000000 */
[----:B------:R-:W-:-:S05]  /*16c0*/  UMOV UR18, URZ ;  /* 0x0000003f00127c82 */ /* 0x000fca0008000000 */
.L_x_49:
[----:B----4-:R-:W-:Y:S01]  /*16d0*/  BAR.SYNC.DEFER_BLOCKING 0x0 ;  /* 0x0000000000007b1d */ /* 0x010fe20000010000 */
[----:B------:R-:W-:Y:S01]  /*16e0*/  ULEA UR20, UR5, UR12, 0x3 ;  /* 0x0000000c05147291 */ /* 0x000fe2000f8e183f */
[----:B------:R-:W-:Y:S01]  /*16f0*/  @!P2 IMAD.MOV.U32 R2, RZ, RZ, 0x3000 ;  /* 0x00003000ff02a424 */ /* 0x000fe200078e00ff */
[----:B------:R-:W-:Y:S01]  /*1700*/  ELECT P0, URZ, PT ;  /* 0x00000000003f782f */ /* 0x000fe20003800000 */
[----:B------:R-:W-:-:S03]  /*1710*/  ULEA UR16, UR5, UR12, 0xd ;  /* 0x0000000c05107291 */ /* 0x000fc6000f8e683f */
[----:B------:R-:W-:Y:S02]  /*1720*/  ISETP.LT.U32.AND P0, PT, R6, 0x20, P0 ;  /* 0x000000200600780c */ /* 0x000fe40000701070 */
[----:B------:R-:W-:Y:S01]  /*1730*/  ELECT P1, URZ, PT ;  /* 0x00000000003f782f */ /* 0x000fe20003820000 */
[----:B------:R-:W-:-:S03]  /*1740*/  ULEA UR8, UR5, UR12, 0xc ;  /* 0x0000000c05087291 */ /* 0x000fc6000f8e603f */
[----:B------:R-:W-:Y:S01]  /*1750*/  ISETP.LT.U32.AND P1, PT, R6, 0x20, P1 ;  /* 0x000000200600780c */ /* 0x000fe20000f21070 */
[----:B------:R-:W-:Y:S01]  /*1760*/  UMOV UR10, UR18 ;  /* 0x00000012000a7c82 */ /* 0x000fe20008000000 */
[----:B------:R-:W-:-:S05]  /*1770*/  UIADD3 UR8, UR8, 0x8000, URZ ;  /* 0x0000800008087890 */ /* 0x000fca000fffe03f */
[----:B------:R-:W-:Y:S01]  /*1780*/  VOTEU.ANY UP0, P0 ;  /* 0x00000000003f7886 */ /* 0x000fe20000000100 */
[----:B------:R-:W-:Y:S01]  /*1790*/  VOTEU.ANY UP2, P0 ;  /* 0x00000000003f7886 */ /* 0x000fe20000040100 */
[----:B------:R1:W-:Y:S01]  /*17a0*/  @!P2 SYNCS.ARRIVE.TRANS64 RZ, [UR20+0xc000], R2 ;  /* 0x00c00002ffffa9a7 */ /* 0x0003e20008000014 */
[----:B------:R4:W-:Y:S06]  /*17b0*/  MEMBAR.ALL.CTA ;  /* 0x0000000000007992 */ /* 0x0009ec0000008000 */
[----:B----4-:R-:W4:Y:S01]  /*17c0*/  FENCE.VIEW.ASYNC.S ;  /* 0x00000000000073c6 */ /* 0x010f220000000000 */
[----:B------:R-:W-:Y:S01]  /*17d0*/  @UP0 UIADD3 UR17, UR20, 0xc000, URZ ;  /* 0x0000c00014110890 */ /* 0x000fe2000fffe03f */
[----:B--2---:R-:W-:Y:S01]  /*17e0*/  @UP0 UMOV UR6, UR24 ;  /* 0x0000001800060c82 */ /* 0x004fe20008000000 */
[----:B------:R-:W-:Y:S01]  /*17f0*/  @UP0 UMOV UR7, UR25 ;  /* 0x0000001900070c82 */ /* 0x000fe20008000000 */
[----:B----4-:R-:W-:Y:S01]  /*1800*/  VOTEU.ANY UP1, P1 ;  /* 0x00000000003f7886 */ /* 0x010fe20000820100 */
[----:B------:R-:W-:Y:S01]  /*1810*/  VOTEU.ANY UP3, P1 ;  /* 0x00000000003f7886 */ /* 0x000fe20000860100 */
[----:B-1----:R-:W-:-:S03]  /*1820*/  IMAD.U32 R2, RZ, RZ, UR4 ;  /* 0x00000004ff027e24 */ /* 0x002fc6000f8e00ff */
[----:B------:R-:W-:Y:S01]  /*1830*/  @UP1 UIADD3 UR9, UR20, 0xc000, URZ ;  /* 0x0000c00014091890 */ /* 0x000fe2000fffe03f */
[----:B------:R-:W-:Y:S01]  /*1840*/  @UP1 UMOV UR14, UR26 ;  /* 0x0000001a000e1c82 */ /* 0x000fe20008000000 */
[----:B------:R-:W-:Y:S01]  /*1850*/  @UP1 UMOV UR15, UR27 ;  /* 0x0000001b000f1c82 */ /* 0x000fe20008000000 */
[----:B------:R-:W-:Y:S01]  /*1860*/  SHF.L.U32 R2, R2, 0x1f, RZ ;  /* 0x0000001f02027819 */ /* 0x000fe200000006ff */
[----:B------:R-:W-:Y:S06]  /*1870*/  BAR.SYNC.DEFER_BLOCKING 0x0 ;  /* 0x0000000000007b1d */ /* 0x000fec0000010000 */
[----:B------:R1:W-:Y:S02]  /*1880*/  @UP2 UTMALDG.2D [UR16], [UR6] ;  /* 0x00000010060025b4 */ /* 0x0003e40008008000 */
[----:B------:R-:W-:Y:S06]  /*1890*/  BAR.SYNC.DEFER_BLOCKING 0x0 ;  /* 0x0000000000007b1d */ /* 0x000fec0000010000 */
[----:B------:R1:W-:Y:S02]  /*18a0*/  @UP3 UTMALDG.2D [UR8], [UR14] ;  /* 0x000000080e0035b4 */ /* 0x0003e40008008000 */
[----:B------:R-:W-:Y:S06]  /*18b0*/  BAR.SYNC.DEFER_BLOCKING 0x0 ;  /* 0x0000000000007b1d */ /* 0x000fec0000010000 */
[----:B------:R-:W2:Y:S02]  /*18c0*/  SYNCS.PHASECHK.TRANS64.TRYWAIT P0, [UR20+0xc000], R2 ;  /* 0x00c00002ff0075a7 */ /* 0x000ea40008000154 */
[----:B-12---:R-:W-:Y:S05]  /*18d0*/  @!P0 BRA `(.L_x_48) ;  /* 0x0000000400648947 */ /* 0x006fea0003800000 */
.L_x_50:
[----:B------:R-:W-:Y:S01]  /*18e0*/  USHF.L.U32 UR6, UR13, 0x6, URZ ;  /* 0x000000060d067899 */ /* 0x000fe2000800063f */
[----:B------:R-:W-:Y:S02]  /*18f0*/  WARPGROUP.DEPBAR.LE gsb0, 0x0 ;  /* 0x00008000000079c5 */ /* 0x000fe40000010000 */
[----:B------:R-:W-:Y:S01]  /*1900*/  USHF.R.U32.HI UR8, URZ, 0x4, UR8 ;  /* 0x000000043f087899 */ /* 0x000fe20008011608 */
[----:B------:R-:W-:Y:S01]  /*1910*/  WARPGROUP.ARRIVE ;  /* 0x00000000000079c5 */ /* 0x000fe20000000000 */
[----:B------:R-:W-:Y:S01]  /*1920*/  ULOP3.LUT UR6, UR6, 0x100, URZ, 0xc0, !UPT ;  /* 0x0000010006067892 */ /* 0x000fe2000f8ec03f */
[----:B------:R-:W1:Y:S01]  /*1930*/  LDC R2, c[0x0][0x230] ;  /* 0x00008c00ff027b82 */ /* 0x000e620000000800 */
[----:B------:R-:W-:Y:S02]  /*1940*/  USGXT.U32 UR8, UR8, 0xe ;  /* 0x0000000e0808789a */ /* 0x000fe40008000000 */
[----:B------:R-:W-:Y:S01]  /*1950*/  ULEA.HI UR6, UR16, UR6, URZ, 0x1c ;  /* 0x0000000610067291 */ /* 0x000fe2000f8fe03f */
[----:B------:R-:W-:Y:S01]  /*1960*/  UMOV UR21, 0x80000020 ;  /* 0x8000002000157882 */ /* 0x000fe20000000000 */
[----:B------:R-:W-:-:S02]  /*1970*/  UMOV UR23, 0x80000020 ;  /* 0x8000002000177882 */ /* 0x000fc40000000000 */
[----:B------:R-:W-:Y:S01]  /*1980*/  ULOP3.LUT UR6, UR6, 0x3fff, URZ, 0xc0, !UPT ;  /* 0x00003fff06067892 */ /* 0x000fe2000f8ec03f */
[----:B------:R-:W-:Y:S01]  /*1990*/  UMOV UR22, UR8 ;  /* 0x0000000800167c82 */ /* 0x000fe20008000000 */
[----:B------:R-:W-:Y:S01]  /*19a0*/  UIADD3 UR18, UR18, 0x20, URZ ;  /* 0x0000002012127890 */ /* 0x000fe2000fffe03f */
[----:B------:R-:W-:Y:S01]  /*19b0*/  UMOV UR7, URZ ;  /* 0x0000003f00077c82 */ /* 0x000fe20008000000 */
[----:B------:R-:W-:-:S03]  /*19c0*/  UIADD3 UR5, UR5, 0x1, URZ ;  /* 0x0000000105057890 */ /* 0x000fc6000fffe03f */
[----:B------:R-:W-:Y:S01]  /*19d0*/  UMOV UR20, UR6 ;  /* 0x0000000600147c82 */ /* 0x000fe20008000000 */
[----:B------:R-:W-:Y:S01]  /*19e0*/  UMOV UR9, URZ ;  /* 0x0000003f00097c82 */ /* 0x000fe20008000000 */
[----:B------:R-:W-:Y:S01]  /*19f0*/  HGMMA.64x64x16.F32 R24, gdesc[UR20], R24 ;  /* 0x00e00000141879f0 */ /* 0x000fe20008700818 */
[----:B------:R-:W-:Y:S01]  /*1a00*/  UMOV UR22, 0xfffffffe ;  /* 0xfffffffe00167882 */ /* 0x000fe20000000000 */
[----:B------:R-:W-:Y:S01]  /*1a10*/  UMOV UR23, 0x7fffffdf ;  /* 0x7fffffdf00177882 */ /* 0x000fe20000000000 */
[----:B------:R-:W-:Y:S02]  /*1a20*/  UISETP.NE.U32.AND UP0, UPT, UR5, 0x4, UPT ;  /* 0x000000040500788c */ /* 0x000fe4000bf05070 */
[----:B------:R-:W-:Y:S01]  /*1a30*/  UIADD3.64 UR20, UR6, -UR22, URZ ;  /* 0x8000001606147297 */ /* 0x000fe2000fffe03f */
[----:B-1----:R-:W-:Y:S01]  /*1a40*/  ISETP.LE.AND P0, PT, R2, UR18, PT ;  /* 0x0000001202007c0c */ /* 0x002fe2000bf03270 */
[----:B------:R-:W-:Y:S02]  /*1a50*/  UIADD3.64 UR22, UR8, -UR22, URZ ;  /* 0x8000001608167297 */ /* 0x000fe4000fffe03f */
[----:B------:R-:W-:-:S02]  /*1a60*/  USEL UR6, URZ, 0x1, UP0 ;  /* 0x000000013f067887 */ /* 0x000fc40008000000 */
[----:B------:R-:W-:Y:S02]  /*1a70*/  USEL UR5, UR5, URZ, UP0 ;  /* 0x0000003f05057287 */ /* 0x000fe40008000000 */
[----:B------:R-:W-:-:S03]  /*1a80*/  ULOP3.LUT UR4, UR4, UR6, URZ, 0x3c, !UPT ;  /* 0x0000000604047292 */ /* 0x000fc6000f8e3c3f */
[----:B------:R-:W-:Y:S03]  /*1a90*/  HGMMA.64x64x16.F32 R24, gdesc[UR20], R24, gsb0 ;  /* 0x00e00000141879f0 */ /* 0x000fe60008000818 */
[----:B------:R-:W-:Y:S06]  /*1aa0*/  @!P0 BRA `(.L_x_49) ;  /* 0xfffffffc00088947 */ /* 0x000fec000383ffff */
.L_x_47:
[----:B------:R-:W-:Y:S02]  /*1ab0*/  WARPGROUP.DEPBAR.LE gsb0, 0x0 ;  /* 0x00008000000079c5 */ /* 0x000fe40000010000 */
[----:B----4-:R-:W-:Y:S01]  /*1ac0*/  BAR.SYNC.DEFER_BLOCKING 0x0 ;  /* 0x0000000000007b1d */ /* 0x010fe20000010000 */
[C---:B-1----:R-:W-:Y:S01]  /*1ad0*/  IMAD.SHL.U32 R2, R0.reuse, 0x80, RZ ;  /* 0x0000008000027824 */ /* 0x042fe200078e00ff */
[----:B------:R-:W-:Y:S01]  /*1ae0*/  F2FP.F16.F32.PACK_AB R24, R25, R24 ;  /* 0x000000181918723e */ /* 0x000fe200000000ff */
[----:B------:R-:W-:Y:S01]  /*1af0*/  IMAD.SHL.U32 R3, R0, 0x40, RZ ;  /* 0x0000004000037824 */ /* 0x000fe200078e00ff */
[----:B------:R-:W-:Y:S02]  /*1b00*/  F2FP.F16.F32.PACK_AB R25, R27, R26 ;  /* 0x0000001a1b19723e */ /* 0x000fe400000000ff */
[----:B------:R-:W-:Y:S02]  /*1b10*/  ELECT P0, URZ, PT ;  /* 0x00000000003f782f */ /* 0x000fe40003800000 */
[----:B------:R-:W-:Y:S01]  /*1b20*/  LOP3.LUT R2, R2, 0x780, RZ, 0xc0, !PT ;  /* 0x0000078002027812 */ /* 0x000fe200078ec0ff */
[----:B------:R-:W-:Y:S01]  /*1b30*/  UMOV UR13, UR11 ;  /* 0x0000000b000d7c82 */ /* 0x000fe20008000000 */
[----:B------:R-:W-:Y:S01]  /*1b40*/  F2FP.F16.F32.PACK_AB R32, R33, R32 ;  /* 0x000000202120723e */ /* 0x000fe200000000ff */
[----:B--2---:R-:W-:Y:S01]  /*1b50*/  UMOV UR14, UR19 ;  /* 0x00000013000e7c82 */ /* 0x004fe20008000000 */
[----:B---3--:R-:W-:Y:S01]  /*1b60*/  LOP3.LUT R4, R2, 0x3800, R3, 0xf8, !PT ;  /* 0x0000380002047812 */ /* 0x008fe200078ef803 */
[----:B------:R-:W-:Y:S01]  /*1b70*/  IMAD.SHL.U32 R2, R0, 0x10, RZ ;  /* 0x0000001000027824 */ /* 0x000fe200078e00ff */
[----:B------:R-:W-:-:S02]  /*1b80*/  F2FP.F16.F32.PACK_AB R26, R29, R28 ;  /* 0x0000001c1d1a723e */ /* 0x000fc400000000ff */
[----:B------:R-:W-:Y:S02]  /*1b90*/  F2FP.F16.F32.PACK_AB R27, R31, R30 ;  /* 0x0000001e1f1b723e */ /* 0x000fe400000000ff */
[----:B------:R-:W-:Y:S02]  /*1ba0*/  LOP3.LUT R3, R2, 0x70, RZ, 0xc0, !PT ;  /* 0x0000007002037812 */ /* 0x000fe400078ec0ff */
[----:B------:R-:W-:Y:S02]  /*1bb0*/  F2FP.F16.F32.PACK_AB R33, R35, R34 ;  /* 0x000000222321723e */ /* 0x000fe400000000ff */
[----:B------:R-:W-:Y:S02]  /*1bc0*/  LOP3.LUT R3, R3, 0x10, R0, 0x78, !PT ;  /* 0x0000001003037812 */ /* 0x000fe400078e7800 */
[----:B------:R-:W-:Y:S01]  /*1bd0*/  F2FP.F16.F32.PACK_AB R40, R41, R40 ;  /* 0x000000282928723e */ /* 0x000fe200000000ff */
[----:B------:R-:W1:Y:S02]  /*1be0*/  @!P2 SYNCS.CCTL.IV [UR12+0xc000] ;  /* 0x00c00000ff00a9b1 */ /* 0x000e64000800000c */
[----:B-1----:R-:W-:Y:S01]  /*1bf0*/  BAR.SYNC.DEFER_BLOCKING 0x0 ;  /* 0x0000000000007b1d */ /* 0x002fe20000010000 */
[----:B------:R-:W-:-:S02]  /*1c00*/  LOP3.LUT R3, R4, R3, RZ, 0xfc, !PT ;  /* 0x0000000304037212 */ /* 0x000fc400078efcff */
[----:B------:R-:W-:Y:S02]  /*1c10*/  F2FP.F16.F32.PACK_AB R34, R37, R36 ;  /* 0x000000242522723e */ /* 0x000fe400000000ff */
[C---:B------:R-:W-:Y:S01]  /*1c20*/  LOP3.LUT R2, R3.reuse, 0x20, RZ, 0x3c, !PT ;  /* 0x0000002003027812 */ /* 0x040fe200078e3cff */
[C---:B------:R-:W-:Y:S01]  /*1c30*/  VIADD R0, R3.reuse, UR12 ;  /* 0x0000000c03007c36 */ /* 0x040fe20008000000 */
[C---:B------:R-:W-:Y:S02]  /*1c40*/  LOP3.LUT R4, R3.reuse, 0x40, RZ, 0x3c, !PT ;  /* 0x0000004003047812 */ /* 0x040fe400078e3cff */
[----:B------:R-:W-:Y:S01]  /*1c50*/  LOP3.LUT R3, R3, 0x60, RZ, 0x3c, !PT ;  /* 0x0000006003037812 */ /* 0x000fe200078e3cff */
[----:B------:R-:W-:Y:S01]  /*1c60*/  VIADD R2, R2, UR12 ;  /* 0x0000000c02027c36 */ /* 0x000fe20008000000 */
[----:B------:R-:W-:Y:S01]  /*1c70*/  F2FP.F16.F32.PACK_AB R35, R39, R38 ;  /* 0x000000262723723e */ /* 0x000fe200000000ff */
[----:B------:R-:W-:Y:S01]  /*1c80*/  VIADD R4, R4, UR12 ;  /* 0x0000000c04047c36 */ /* 0x000fe20008000000 */
[----:B------:R-:W-:Y:S01]  /*1c90*/  F2FP.F16.F32.PACK_AB R41, R43, R42 ;  /* 0x0000002a2b29723e */ /* 0x000fe200000000ff */
[----:B------:R-:W-:Y:S01]  /*1ca0*/  VIADD R3, R3, UR12 ;  /* 0x0000000c03037c36 */ /* 0x000fe20008000000 */
[----:B------:R-:W-:-:S02]  /*1cb0*/  F2FP.F16.F32.PACK_AB R48, R49, R48 ;  /* 0x000000303130723e */ /* 0x000fc400000000ff */
[----:B------:R-:W-:Y:S02]  /*1cc0*/  F2FP.F16.F32.PACK_AB R42, R45, R44 ;  /* 0x0000002c2d2a723e */ /* 0x000fe400000000ff */
[----:B------:R-:W-:Y:S02]  /*1cd0*/  F2FP.F16.F32.PACK_AB R43, R47, R46 ;  /* 0x0000002e2f2b723e */ /* 0x000fe400000000ff */
[----:B------:R-:W-:Y:S02]  /*1ce0*/  F2FP.F16.F32.PACK_AB R49, R51, R50 ;  /* 0x000000323331723e */ /* 0x000fe400000000ff */
[----:B------:R-:W-:Y:S01]  /*1cf0*/  F2FP.F16.F32.PACK_AB R50, R53, R52 ;  /* 0x000000343532723e */ /* 0x000fe200000000ff */
[----:B------:R-:W1:Y:S02]  /*1d00*/  @!P2 SYNCS.CCTL.IV [UR12+0xc008] ;  /* 0x00c00800ff00a9b1 */ /* 0x000e64000800000c */
[----:B-1----:R-:W-:Y:S01]  /*1d10*/  BAR.SYNC.DEFER_BLOCKING 0x0 ;  /* 0x0000000000007b1d */ /* 0x002fe20000010000 */
[----:B------:R-:W-:-:S02]  /*1d20*/  F2FP.F16.F32.PACK_AB R51, R55, R54 ;  /* 0x000000363733723e */ /* 0x000fc400000000ff */
[----:B------:R-:W-:-:S13]  /*1d30*/  ISETP.LT.U32.AND P0, PT, R6, 0x20, P0 ;  /* 0x000000200600780c */ /* 0x000fda0000701070 */
[----:B------:R-:W-:Y:S01]  /*1d40*/  VOTEU.ANY UP0, P0 ;  /* 0x00000000003f7886 */ /* 0x000fe20000000100 */
[----:B------:R-:W-:-:S04]  /*1d50*/  VOTEU.ANY UP1, P0 ;  /* 0x00000000003f7886 */ /* 0x000fc80000020100 */
[----:B------:R-:W-:Y:S01]  /*1d60*/  @UP0 UMOV UR6, UR28 ;  /* 0x0000001c00060c82 */ /* 0x000fe20008000000 */
[----:B------:R-:W-:Y:S01]  /*1d70*/  @UP0 UMOV UR7, UR29 ;  /* 0x0000001d00070c82 */ /* 0x000fe20008000000 */
[----:B------:R-:W1:Y:S02]  /*1d80*/  @!P2 SYNCS.CCTL.IV [UR12+0xc010] ;  /* 0x00c01000ff00a9b1 */ /* 0x000e64000800000c */
[----:B-1----:R-:W-:Y:S06]  /*1d90*/  BAR.SYNC.DEFER_BLOCKING 0x0 ;  /* 0x0000000000007b1d */ /* 0x002fec0000010000 */
[----:B------:R-:W1:Y:S02]  /*1da0*/  @!P2 SYNCS.CCTL.IV [UR12+0xc018] ;  /* 0x00c01800ff00a9b1 */ /* 0x000e64000800000c */
[----:B-1----:R-:W-:Y:S04]  /*1db0*/  STSM.16.M88.4 [R0], R24 ;  /* 0x0000001800007844 */ /* 0x002fe80000000200 */
[----:B------:R-:W-:Y:S04]  /*1dc0*/  STSM.16.M88.4 [R2], R32 ;  /* 0x0000002002007844 */ /* 0x000fe80000000200 */
[----:B------:R-:W-:Y:S04]  /*1dd0*/  STSM.16.M88.4 [R4], R40 ;  /* 0x0000002804007844 */ /* 0x000fe80000000200 */
[----:B------:R-:W-:Y:S01]  /*1de0*/  STSM.16.M88.4 [R3], R48 ;  /* 0x0000003003007844 */ /* 0x000fe20000000200 */
[----:B------:R1:W-:Y:S06]  /*1df0*/  MEMBAR.ALL.CTA ;  /* 0x0000000000007992 */ /* 0x0003ec0000008000 */
[----:B-1----:R-:W1:Y:S02]  /*1e00*/  FENCE.VIEW.ASYNC.S ;  /* 0x00000000000073c6 */ /* 0x002e640000000000 */
[----:B-1----:R-:W-:Y:S06]  /*1e10*/  BAR.SYNC.DEFER_BLOCKING 0x0 ;  /* 0x0000000000007b1d */ /* 0x002fec0000010000 */
[----:B------:R1:W-:Y:S01]  /*1e20*/  @UP1 UTMASTG.2D [UR12], [UR6] ;  /* 0x0000000c060013b5 */ /* 0x0003e20008008000 */
[----:B------:R0:W-:Y:S01]  /*1e30*/  UTMACMDFLUSH ;  /* 0x00000000000079b7 */ /* 0x0001e20000000000 */
[----:B------:R-:W-:-:S04]  /*1e40*/  DEPBAR.LE SB0, 0x0 ;  /* 0x000080000000791a */ /* 0x000fc80000000000 */
[----:B------:R-:W-:Y:S06]  /*1e50*/  BAR.SYNC.DEFER_BLOCKING 0x0 ;  /* 0x0000000000007b1d */ /* 0x000fec0000010000 */
[----:B-1----:R-:W-:Y:S05]  /*1e60*/  EXIT ;  /* 0x000000000000794d */ /* 0x002fea0003800000 */
.L_x_48:
[----:B------:R-:W1:Y:S02]  /*1e70*/  SYNCS.PHASECHK.TRANS64.TRYWAIT P0, [UR20+0xc000], R2 ;  /* 0x00c00002ff0075a7 */ /* 0x000e640008000154 */
[----:B-1----:R-:W-:Y:S05]  /*1e80*/  @!P0 BRA `(.L_x_48) ;  /* 0xfffffffc00f88947 */ /* 0x002fea000383ffff */
[----:B------:R-:W-:Y:S05]  /*1e90*/  BRA `(.L_x_50) ;  /* 0xfffffff800907947 */ /* 0x000fea000383ffff */
.L_x_51:
[----:B------:R-:W-:-:S00]  /*1ea0*/  BRA `(.L_x_51) ;  /* 0xfffffffc00fc7947 */ /* 0x000fc0000383ffff */
[----:B------:R-:W-:-:S00]  /*1eb0*/  NOP ;  /* 0x0000000000007918 */ /* 0x000fc00000000000 */
        /* <DEDUP_REMOVED lines=12> */
.L_x_52:


//--------------------- .nv.shared.gluon_wgmma    --------------------------
	.section	.nv.shared.gluon_wgmma,"aw",@nobits
	.sectionflags	@""
	.align	16
	.zero		1024


//--------------------- .nv.shared.reserved.0     --------------------------
	.section	.nv.shared.reserved.0,"aw",@nobits
	.weak		__nv_reservedSMEM_offset_0_alias
	.size		__nv_reservedSMEM_offset_0_alias, 0, 0
	.other		__nv_reservedSMEM_offset_0_alias,@"STO_CUDA_RESERVED_SHARED STV_DEFAULT"
__nv_reservedSMEM_offset_0_alias:
	.zero		0


//--------------------- .nv.constant0.gluon_wgmma --------------------------
	.section	.nv.constant0.gluon_wgmma,"a",@progbits
	.sectionflags	@""
	.align	4
.nv.constant0.gluon_wgmma:
	.zero		608


//--------------------- SYMBOLS --------------------------

	.type		.nv.reservedSmem.offset0,@object
	.size		.nv.reservedSmem.offset0,0x4
